	.target	sm_90a

	.elftype	@"ET_EXEC"


//--------------------- .note.nv.tkinfo           --------------------------
	.section	.note.nv.tkinfo,"",@"SHT_NOTE"
	.sectionflags	@"SHF_NOTE_NV_TKINFO"
	.tkinfo
        /*0018*/ 	.word	0x00000002
        /*0030*/ 	.string	""
        /*0030*/ 	.string	"ptxas"
        /*0030*/ 	.string	"Cuda compilation tools, release 13.0, V13.0.88"
        /*0030*/ 	.string	"Build cuda_13.0.r13.0/compiler.36424714_0"
        /*0030*/ 	.string	"-arch sm_90a -m 64 "



//--------------------- .note.nv.cuinfo           --------------------------
	.section	.note.nv.cuinfo,"",@"SHT_NOTE"
	.sectionflags	@"SHF_NOTE_NV_CUINFO"
        /*0018*/ 	.short	0x0002
        /*001a*/ 	.short	0x005a
        /*001c*/ 	.short	0x0082
	.zero		2


//--------------------- .nv.info                  --------------------------
	.section	.nv.info,"",@"SHT_CUDA_INFO"
	.align	4


	//----- nvinfo : EIATTR_REGCOUNT
	.align		4
        /*0000*/ 	.byte	0x04, 0x2f
        /*0002*/ 	.short	(.L_15 - .L_14)
	.align		4
.L_14:
        /*0004*/ 	.word	index@(_ZN7cutlass13device_kernelINS_4gemm6kernel13GemmUniversalIN4cute5tupleIJiiiiEEENS1_10collective13CollectiveMmaINS1_34MainloopSm90TmaGmmaWarpSpecializedILi12ENS5_IJNS4_1CILi1EEESB_SB_EEENS1_35KernelTmaWarpSpecializedCooperativeEEENS5_IJNSA_ILi192EEENSA_ILi96EEENSA_ILi64EEEEEEaNS5_IJlSB_lEEEaSJ_NS4_8TiledMMAINS4_8MMA_AtomIJNS4_4SM904GMMA26MMA_64x96x32_S32S8S8_SS_TNEEEENS4_6LayoutINS5_IJNSA_ILi2EEESB_SB_EEENS5_IJSB_NSA_ILi0EEEST_EEEEENS5_IJNS4_10UnderscoreESW_SW_EEEEENS4_13SM90_TMA_LOADENS4_14ComposedLayoutINS4_7SwizzleILi2ELi4ELi3EEENS4_18smem_ptr_flag_bitsILi8EEENSQ_INS5_IJNSA_ILi8EEESH_EEENS5_IJSH_SB_EEEEEEEvNS4_8identityESZ_S19_vS1A_EENS_8epilogue10collective6detail29Sm90TmaWarpSpecializedAdapterINS1D_15DefaultEpilogueIaSJ_SJ_NS1C_6thread17LinearCombinationIaLi1EiiLNS1H_9ScaleType4KindE0ELNS_15FloatRoundStyleE2EaEENS1_15EpilogueDefaultEEEEEvvEEEEvNT_6ParamsE)
        /*0008*/ 	.word	0x000000a8


	//----- nvinfo : EIATTR_FRAME_SIZE
	.align		4
.L_15:
        /*000c*/ 	.byte	0x04, 0x11
        /*000e*/ 	.short	(.L_17 - .L_16)
	.align		4
.L_16:
        /*0010*/ 	.word	index@(_ZN7cutlass13device_kernelINS_4gemm6kernel13GemmUniversalIN4cute5tupleIJiiiiEEENS1_10collective13CollectiveMmaINS1_34MainloopSm90TmaGmmaWarpSpecializedILi12ENS5_IJNS4_1CILi1EEESB_SB_EEENS1_35KernelTmaWarpSpecializedCooperativeEEENS5_IJNSA_ILi192EEENSA_ILi96EEENSA_ILi64EEEEEEaNS5_IJlSB_lEEEaSJ_NS4_8TiledMMAINS4_8MMA_AtomIJNS4_4SM904GMMA26MMA_64x96x32_S32S8S8_SS_TNEEEENS4_6LayoutINS5_IJNSA_ILi2EEESB_SB_EEENS5_IJSB_NSA_ILi0EEEST_EEEEENS5_IJNS4_10UnderscoreESW_SW_EEEEENS4_13SM90_TMA_LOADENS4_14ComposedLayoutINS4_7SwizzleILi2ELi4ELi3EEENS4_18smem_ptr_flag_bitsILi8EEENSQ_INS5_IJNSA_ILi8EEESH_EEENS5_IJSH_SB_EEEEEEEvNS4_8identityESZ_S19_vS1A_EENS_8epilogue10collective6detail29Sm90TmaWarpSpecializedAdapterINS1D_15DefaultEpilogueIaSJ_SJ_NS1C_6thread17LinearCombinationIaLi1EiiLNS1H_9ScaleType4KindE0ELNS_15FloatRoundStyleE2EaEENS1_15EpilogueDefaultEEEEEvvEEEEvNT_6ParamsE)
        /*0014*/ 	.word	0x00000000


	//----- nvinfo : EIATTR_MIN_STACK_SIZE
	.align		4
.L_17:
        /*0018*/ 	.byte	0x04, 0x12
        /*001a*/ 	.short	(.L_19 - .L_18)
	.align		4
.L_18:
        /*001c*/ 	.word	index@(_ZN7cutlass13device_kernelINS_4gemm6kernel13GemmUniversalIN4cute5tupleIJiiiiEEENS1_10collective13CollectiveMmaINS1_34MainloopSm90TmaGmmaWarpSpecializedILi12ENS5_IJNS4_1CILi1EEESB_SB_EEENS1_35KernelTmaWarpSpecializedCooperativeEEENS5_IJNSA_ILi192EEENSA_ILi96EEENSA_ILi64EEEEEEaNS5_IJlSB_lEEEaSJ_NS4_8TiledMMAINS4_8MMA_AtomIJNS4_4SM904GMMA26MMA_64x96x32_S32S8S8_SS_TNEEEENS4_6LayoutINS5_IJNSA_ILi2EEESB_SB_EEENS5_IJSB_NSA_ILi0EEEST_EEEEENS5_IJNS4_10UnderscoreESW_SW_EEEEENS4_13SM90_TMA_LOADENS4_14ComposedLayoutINS4_7SwizzleILi2ELi4ELi3EEENS4_18smem_ptr_flag_bitsILi8EEENSQ_INS5_IJNSA_ILi8EEESH_EEENS5_IJSH_SB_EEEEEEEvNS4_8identityESZ_S19_vS1A_EENS_8epilogue10collective6detail29Sm90TmaWarpSpecializedAdapterINS1D_15DefaultEpilogueIaSJ_SJ_NS1C_6thread17LinearCombinationIaLi1EiiLNS1H_9ScaleType4KindE0ELNS_15FloatRoundStyleE2EaEENS1_15EpilogueDefaultEEEEEvvEEEEvNT_6ParamsE)
        /*0020*/ 	.word	0x00000000
.L_19:


//--------------------- .nv.compat                --------------------------
	.section	.nv.compat,"",@"SHT_CUDA_COMPAT_INFO"
	.align	4
        /*0000*/ 	.byte	0x02, 0x09, 0x01, 0x00, 0x02, 0x02, 0x04, 0x00, 0x02, 0x05, 0x05, 0x00, 0x03, 0x07, 0x01, 0x01
        /*0010*/ 	.byte	0x02, 0x03, 0x01, 0x00, 0x02, 0x06, 0x01, 0x00, 0x04, 0x0b, 0x08, 0x00, 0x00, 0x00, 0x00, 0x00
        /*0020*/ 	.byte	0x00, 0x00, 0x00, 0x00


//--------------------- .nv.info._ZN7cutlass13device_kernelINS_4gemm6kernel13GemmUniversalIN4cute5tupleIJiiiiEEENS1_10collective13CollectiveMmaINS1_34MainloopSm90TmaGmmaWarpSpecializedILi12ENS5_IJNS4_1CILi1EEESB_SB_EEENS1_35KernelTmaWarpSpecializedCooperativeEEENS5_IJNSA_ILi192EEENSA_ILi96EEENSA_ILi64EEEEEEaNS5_IJlSB_lEEEaSJ_NS4_8TiledMMAINS4_8MMA_AtomIJNS4_4SM904GMMA26MMA_64x96x32_S32S8S8_SS_TNEEEENS4_6LayoutINS5_IJNSA_ILi2EEESB_SB_EEENS5_IJSB_NSA_ILi0EEEST_EEEEENS5_IJNS4_10UnderscoreESW_SW_EEEEENS4_13SM90_TMA_LOADENS4_14ComposedLayoutINS4_7SwizzleILi2ELi4ELi3EEENS4_18smem_ptr_flag_bitsILi8EEENSQ_INS5_IJNSA_ILi8EEESH_EEENS5_IJSH_SB_EEEEEEEvNS4_8identityESZ_S19_vS1A_EENS_8epilogue10collective6detail29Sm90TmaWarpSpecializedAdapterINS1D_15DefaultEpilogueIaSJ_SJ_NS1C_6thread17LinearCombinationIaLi1EiiLNS1H_9ScaleType4KindE0ELNS_15FloatRoundStyleE2EaEENS1_15EpilogueDefaultEEEEEvvEEEEvNT_6ParamsE --------------------------
	.section	.nv.info._ZN7cutlass13device_kernelINS_4gemm6kernel13GemmUniversalIN4cute5tupleIJiiiiEEENS1_10collective13CollectiveMmaINS1_34MainloopSm90TmaGmmaWarpSpecializedILi12ENS5_IJNS4_1CILi1EEESB_SB_EEENS1_35KernelTmaWarpSpecializedCooperativeEEENS5_IJNSA_ILi192EEENSA_ILi96EEENSA_ILi64EEEEEEaNS5_IJlSB_lEEEaSJ_NS4_8TiledMMAINS4_8MMA_AtomIJNS4_4SM904GMMA26MMA_64x96x32_S32S8S8_SS_TNEEEENS4_6LayoutINS5_IJNSA_ILi2EEESB_SB_EEENS5_IJSB_NSA_ILi0EEEST_EEEEENS5_IJNS4_10UnderscoreESW_SW_EEEEENS4_13SM90_TMA_LOADENS4_14ComposedLayoutINS4_7SwizzleILi2ELi4ELi3EEENS4_18smem_ptr_flag_bitsILi8EEENSQ_INS5_IJNSA_ILi8EEESH_EEENS5_IJSH_SB_EEEEEEEvNS4_8identityESZ_S19_vS1A_EENS_8epilogue10collective6detail29Sm90TmaWarpSpecializedAdapterINS1D_15DefaultEpilogueIaSJ_SJ_NS1C_6thread17LinearCombinationIaLi1EiiLNS1H_9ScaleType4KindE0ELNS_15FloatRoundStyleE2EaEENS1_15EpilogueDefaultEEEEEvvEEEEvNT_6ParamsE,"",@"SHT_CUDA_INFO"
	.sectionflags	@""
	.align	4


	//----- nvinfo : EIATTR_CUDA_API_VERSION
	.align		4
        /*0000*/ 	.byte	0x04, 0x37
        /*0002*/ 	.short	(.L_21 - .L_20)
.L_20:
        /*0004*/ 	.word	0x00000082


	//----- nvinfo : EIATTR_KPARAM_INFO
	.align		4
.L_21:
        /*0008*/ 	.byte	0x04, 0x17
        /*000a*/ 	.short	(.L_23 - .L_22)
.L_22:
        /*000c*/ 	.word	0x00000000
        /*0010*/ 	.short	0x0000
        /*0012*/ 	.short	0x0070
        /*0014*/ 	.byte	0x00, 0xf0, 0x01, 0x10


	//----- nvinfo : EIATTR_SPARSE_MMA_MASK
	.align		4
.L_23:
        /*0018*/ 	.byte	0x03, 0x50
        /*001a*/ 	.short	0x0000


	//----- nvinfo : EIATTR_MAXREG_COUNT
	.align		4
        /*001c*/ 	.byte	0x03, 0x1b
        /*001e*/ 	.short	0x00a8


	//----- nvinfo : EIATTR_NUM_BARRIERS
	.align		4
        /*0020*/ 	.byte	0x02, 0x4c
        /*0022*/ 	.byte	0x01
	.zero		1


	//----- nvinfo : EIATTR_EXTERNS
	.align		4
        /*0024*/ 	.byte	0x04, 0x0f
        /*0026*/ 	.short	(.L_25 - .L_24)


	//   ....[0]....
	.align		4
.L_24:
        /*0028*/ 	.word	index@(__assertfail)


	//----- nvinfo : EIATTR_MERCURY_ISA_VERSION
	.align		4
.L_25:
        /*002c*/ 	.byte	0x03, 0x5f
        /*002e*/ 	.short	0x0101


	//----- nvinfo : EIATTR_INT_WARP_WIDE_INSTR_OFFSETS
	.align		4
        /*0030*/ 	.byte	0x04, 0x31
        /*0032*/ 	.short	(.L_27 - .L_26)


	//   ....[0]....
.L_26:
        /*0034*/ 	.word	0x000004e0


	//   ....[1]....
        /*0038*/ 	.word	0x00000510


	//   ....[2]....
        /*003c*/ 	.word	0x000005f0


	//----- nvinfo : EIATTR_COOP_GROUP_MASK_REGIDS
	.align		4
.L_27:
        /*0040*/ 	.byte	0x04, 0x29
        /*0042*/ 	.short	(.L_29 - .L_28)


	//   ....[0]....
.L_28:
        /*0044*/ 	.word	0xffffffff


	//   ....[1]....
        /*0048*/ 	.word	0xffffffff


	//   ....[2]....
        /*004c*/ 	.word	0xffffffff


	//   ....[3]....
        /*0050*/ 	.word	0xffffffff


	//   ....[4]....
        /*0054*/ 	.word	0xffffffff


	//----- nvinfo : EIATTR_COOP_GROUP_INSTR_OFFSETS
	.align		4
.L_29:
        /*0058*/ 	.byte	0x04, 0x28
        /*005a*/ 	.short	(.L_31 - .L_30)


	//   ....[0]....
.L_30:
        /*005c*/ 	.word	0x00000060


	//   ....[1]....
        /*0060*/ 	.word	0x00000070


	//   ....[2]....
        /*0064*/ 	.word	0x00000130


	//   ....[3]....
        /*0068*/ 	.word	0x000003f0


	//   ....[4]....
        /*006c*/ 	.word	0x000010a0


	//----- nvinfo : EIATTR_REG_RECONFIG
	.align		4
.L_31:
        /*0070*/ 	.byte	0x01, 0x54
	.zero		2


	//----- nvinfo : EIATTR_SYSCALL_OFFSETS
	.align		4
        /*0074*/ 	.byte	0x04, 0x46
        /*0076*/ 	.short	(.L_33 - .L_32)


	//   ....[0]....
.L_32:
        /*0078*/ 	.word	0x00001270


	//----- nvinfo : EIATTR_MBARRIER_INSTR_OFFSETS
	.align		4
.L_33:
        /*007c*/ 	.byte	0x04, 0x39
        /*007e*/ 	.short	(.L_35 - .L_34)


	//   ....[0]....
.L_34:
        /*0080*/ 	.word	0x00000250
        /*0084*/ 	.word	0x000000ff
        /*0088*/ 	.word	0x00000000
        /*008c*/ 	.short	0x0100
        /*008e*/ 	.byte	0x08
	.zero		1


	//   ....[1]....
        /*0090*/ 	.word	0x00000260
        /*0094*/ 	.word	0x000000ff
        /*0098*/ 	.word	0x00000060
        /*009c*/ 	.short	0x0100
        /*009e*/ 	.byte	0x08
	.zero		1


	//   ....[2]....
        /*00a0*/ 	.word	0x00000270
        /*00a4*/ 	.word	0x000000ff
        /*00a8*/ 	.word	0x00000008
        /*00ac*/ 	.short	0x0100
        /*00ae*/ 	.byte	0x08
	.zero		1


	//   ....[3]....
        /*00b0*/ 	.word	0x00000280
        /*00b4*/ 	.word	0x000000ff
        /*00b8*/ 	.word	0x00000068
        /*00bc*/ 	.short	0x0100
        /*00be*/ 	.byte	0x08
	.zero		1


	//   ....[4]....
        /*00c0*/ 	.word	0x00000290
        /*00c4*/ 	.word	0x000000ff
        /*00c8*/ 	.word	0x00000010
        /*00cc*/ 	.short	0x0100
        /*00ce*/ 	.byte	0x08
	.zero		1


	//   ....[5]....
        /*00d0*/ 	.word	0x000002a0
        /*00d4*/ 	.word	0x000000ff
        /*00d8*/ 	.word	0x00000070
        /*00dc*/ 	.short	0x0100
        /*00de*/ 	.byte	0x08
	.zero		1


	//   ....[6]....
        /*00e0*/ 	.word	0x000002b0
        /*00e4*/ 	.word	0x000000ff
        /*00e8*/ 	.word	0x00000018
        /*00ec*/ 	.short	0x0100
        /*00ee*/ 	.byte	0x08
	.zero		1


	//   ....[7]....
        /*00f0*/ 	.word	0x000002c0
        /*00f4*/ 	.word	0x000000ff
        /*00f8*/ 	.word	0x00000078
        /*00fc*/ 	.short	0x0100
        /*00fe*/ 	.byte	0x08
	.zero		1


	//   ....[8]....
        /*0100*/ 	.word	0x000002d0
        /*0104*/ 	.word	0x000000ff
        /*0108*/ 	.word	0x00000020
        /*010c*/ 	.short	0x0100
        /*010e*/ 	.byte	0x08
	.zero		1


	//   ....[9]....
        /*0110*/ 	.word	0x000002e0
        /*0114*/ 	.word	0x000000ff
        /*0118*/ 	.word	0x00000080
        /*011c*/ 	.short	0x0100
        /*011e*/ 	.byte	0x08
	.zero		1


	//   ....[10]....
        /*0120*/ 	.word	0x000002f0
        /*0124*/ 	.word	0x000000ff
        /*0128*/ 	.word	0x00000028
        /*012c*/ 	.short	0x0100
        /*012e*/ 	.byte	0x08
	.zero		1


	//   ....[11]....
        /*0130*/ 	.word	0x00000300
        /*0134*/ 	.word	0x000000ff
        /*0138*/ 	.word	0x00000088
        /*013c*/ 	.short	0x0100
        /*013e*/ 	.byte	0x08
	.zero		1


	//   ....[12]....
        /*0140*/ 	.word	0x00000310
        /*0144*/ 	.word	0x000000ff
        /*0148*/ 	.word	0x00000030
        /*014c*/ 	.short	0x0100
        /*014e*/ 	.byte	0x08
	.zero		1


	//   ....[13]....
        /*0150*/ 	.word	0x00000320
        /*0154*/ 	.word	0x000000ff
        /*0158*/ 	.word	0x00000090
        /*015c*/ 	.short	0x0100
        /*015e*/ 	.byte	0x08
	.zero		1


	//   ....[14]....
        /*0160*/ 	.word	0x00000330
        /*0164*/ 	.word	0x000000ff
        /*0168*/ 	.word	0x00000038
        /*016c*/ 	.short	0x0100
        /*016e*/ 	.byte	0x08
	.zero		1


	//   ....[15]....
        /*0170*/ 	.word	0x00000340
        /*0174*/ 	.word	0x000000ff
        /*0178*/ 	.word	0x00000098
        /*017c*/ 	.short	0x0100
        /*017e*/ 	.byte	0x08
	.zero		1


	//   ....[16]....
        /*0180*/ 	.word	0x00000350
        /*0184*/ 	.word	0x000000ff
        /*0188*/ 	.word	0x00000040
        /*018c*/ 	.short	0x0100
        /*018e*/ 	.byte	0x08
	.zero		1


	//   ....[17]....
        /*0190*/ 	.word	0x00000360
        /*0194*/ 	.word	0x000000ff
        /*0198*/ 	.word	0x000000a0
        /*019c*/ 	.short	0x0100
        /*019e*/ 	.byte	0x08
	.zero		1


	//   ....[18]....
        /*01a0*/ 	.word	0x00000370
        /*01a4*/ 	.word	0x000000ff
        /*01a8*/ 	.word	0x00000048
        /*01ac*/ 	.short	0x0100
        /*01ae*/ 	.byte	0x08
	.zero		1


	//   ....[19]....
        /*01b0*/ 	.word	0x00000380
        /*01b4*/ 	.word	0x000000ff
        /*01b8*/ 	.word	0x000000a8
        /*01bc*/ 	.short	0x0100
        /*01be*/ 	.byte	0x08
	.zero		1


	//   ....[20]....
        /*01c0*/ 	.word	0x00000390
        /*01c4*/ 	.word	0x000000ff
        /*01c8*/ 	.word	0x00000050
        /*01cc*/ 	.short	0x0100
        /*01ce*/ 	.byte	0x08
	.zero		1


	//   ....[21]....
        /*01d0*/ 	.word	0x000003a0
        /*01d4*/ 	.word	0x000000ff
        /*01d8*/ 	.word	0x000000b0
        /*01dc*/ 	.short	0x0100
        /*01de*/ 	.byte	0x08
	.zero		1


	//   ....[22]....
        /*01e0*/ 	.word	0x000003b0
        /*01e4*/ 	.word	0x000000ff
        /*01e8*/ 	.word	0x00000058
        /*01ec*/ 	.short	0x0100
        /*01ee*/ 	.byte	0x08
	.zero		1


	//   ....[23]....
        /*01f0*/ 	.word	0x000003c0
        /*01f4*/ 	.word	0x000000ff
        /*01f8*/ 	.word	0x000000b8
        /*01fc*/ 	.short	0x0100
        /*01fe*/ 	.byte	0x08
	.zero		1


	//   ....[24]....
        /*0200*/ 	.word	0x00000660
        /*0204*/ 	.word	0x000000ff
        /*0208*/ 	.word	0x000000d0
        /*020c*/ 	.short	0x0100
        /*020e*/ 	.byte	0x06
	.zero		1


	//   ....[25]....
        /*0210*/ 	.word	0x000006c0
        /*0214*/ 	.word	0x000000ff
        /*0218*/ 	.word	0x000000d8
        /*021c*/ 	.short	0x0100
        /*021e*/ 	.byte	0x06
	.zero		1


	//   ....[26]....
        /*0220*/ 	.word	0x00001340
        /*0224*/ 	.word	0x00000003
        /*0228*/ 	.word	0x00000000
        /*022c*/ 	.short	0x010a
        /*022e*/ 	.byte	0x3f
	.zero		1


	//   ....[27]....
        /*0230*/ 	.word	0x00001380
        /*0234*/ 	.word	0x00000003
        /*0238*/ 	.word	0x00000000
        /*023c*/ 	.short	0x010a
        /*023e*/ 	.byte	0x3f
	.zero		1


	//   ....[28]....
        /*0240*/ 	.word	0x00001700
        /*0244*/ 	.word	0x00000005
        /*0248*/ 	.word	0x00000000
        /*024c*/ 	.short	0x010a
        /*024e*/ 	.byte	0x3f
	.zero		1


	//   ....[29]....
        /*0250*/ 	.word	0x00001740
        /*0254*/ 	.word	0x00000005
        /*0258*/ 	.word	0x00000000
        /*025c*/ 	.short	0x010a
        /*025e*/ 	.byte	0x3f
	.zero		1


	//   ....[30]....
        /*0260*/ 	.word	0x00001960
        /*0264*/ 	.word	0x00000004
        /*0268*/ 	.word	0x00000000
        /*026c*/ 	.short	0x0101
        /*026e*/ 	.byte	0x3f
	.zero		1


	//   ....[31]....
        /*0270*/ 	.word	0x00001b40
        /*0274*/ 	.word	0x00000000
        /*0278*/ 	.word	0x00000000
        /*027c*/ 	.short	0x0101
        /*027e*/ 	.byte	0x3f
	.zero		1


	//   ....[32]....
        /*0280*/ 	.word	0x00007a30
        /*0284*/ 	.word	0x0000000e
        /*0288*/ 	.word	0x00000060
        /*028c*/ 	.short	0x010a
        /*028e*/ 	.byte	0x3f
	.zero		1


	//   ....[33]....
        /*0290*/ 	.word	0x00007db0
        /*0294*/ 	.word	0x00000006
        /*0298*/ 	.word	0x000000d8
        /*029c*/ 	.short	0x0101
        /*029e*/ 	.byte	0x3f
	.zero		1


	//   ....[34]....
        /*02a0*/ 	.word	0x000084e0
        /*02a4*/ 	.word	0x00000007
        /*02a8*/ 	.word	0x00000000
        /*02ac*/ 	.short	0x010a
        /*02ae*/ 	.byte	0x3f
	.zero		1


	//   ....[35]....
        /*02b0*/ 	.word	0x00008560
        /*02b4*/ 	.word	0x00000009
        /*02b8*/ 	.word	0x00000000
        /*02bc*/ 	.short	0x010a
        /*02be*/ 	.byte	0x3f
	.zero		1


	//   ....[36]....
        /*02c0*/ 	.word	0x000085f0
        /*02c4*/ 	.word	0x00000006
        /*02c8*/ 	.word	0x00000000
        /*02cc*/ 	.short	0x010a
        /*02ce*/ 	.byte	0x3f
	.zero		1


	//   ....[37]....
        /*02d0*/ 	.word	0x00008680
        /*02d4*/ 	.word	0x00000009
        /*02d8*/ 	.word	0x00000000
        /*02dc*/ 	.short	0x010a
        /*02de*/ 	.byte	0x3f
	.zero		1


	//   ....[38]....
        /*02e0*/ 	.word	0x00008710
        /*02e4*/ 	.word	0x00000006
        /*02e8*/ 	.word	0x00000000
        /*02ec*/ 	.short	0x010a
        /*02ee*/ 	.byte	0x3f
	.zero		1


	//   ....[39]....
        /*02f0*/ 	.word	0x000087a0
        /*02f4*/ 	.word	0x00000009
        /*02f8*/ 	.word	0x00000000
        /*02fc*/ 	.short	0x010a
        /*02fe*/ 	.byte	0x3f
	.zero		1


	//   ....[40]....
        /*0300*/ 	.word	0x00008830
        /*0304*/ 	.word	0x00000006
        /*0308*/ 	.word	0x00000000
        /*030c*/ 	.short	0x010a
        /*030e*/ 	.byte	0x3f
	.zero		1


	//   ....[41]....
        /*0310*/ 	.word	0x000088c0
        /*0314*/ 	.word	0x00000009
        /*0318*/ 	.word	0x00000000
        /*031c*/ 	.short	0x010a
        /*031e*/ 	.byte	0x3f
	.zero		1


	//   ....[42]....
        /*0320*/ 	.word	0x00008950
        /*0324*/ 	.word	0x00000006
        /*0328*/ 	.word	0x00000000
        /*032c*/ 	.short	0x010a
        /*032e*/ 	.byte	0x3f
	.zero		1


	//   ....[43]....
        /*0330*/ 	.word	0x000089e0
        /*0334*/ 	.word	0x00000009
        /*0338*/ 	.word	0x00000000
        /*033c*/ 	.short	0x010a
        /*033e*/ 	.byte	0x3f
	.zero		1


	//   ....[44]....
        /*0340*/ 	.word	0x00008a70
        /*0344*/ 	.word	0x00000006
        /*0348*/ 	.word	0x00000000
        /*034c*/ 	.short	0x010a
        /*034e*/ 	.byte	0x3f
	.zero		1


	//   ....[45]....
        /*0350*/ 	.word	0x00008b00
        /*0354*/ 	.word	0x00000003
        /*0358*/ 	.word	0x00000000
        /*035c*/ 	.short	0x010a
        /*035e*/ 	.byte	0x3f
	.zero		1


	//   ....[46]....
        /*0360*/ 	.word	0x00008b60
        /*0364*/ 	.word	0x00000003
        /*0368*/ 	.word	0x00000000
        /*036c*/ 	.short	0x010a
        /*036e*/ 	.byte	0x3f
	.zero		1


	//   ....[47]....
        /*0370*/ 	.word	0x00008bb0
        /*0374*/ 	.word	0x00000005
        /*0378*/ 	.word	0x00000000
        /*037c*/ 	.short	0x010a
        /*037e*/ 	.byte	0x3f
	.zero		1


	//   ....[48]....
        /*0380*/ 	.word	0x00008c80
        /*0384*/ 	.word	0x0000000e
        /*0388*/ 	.word	0x00000060
        /*038c*/ 	.short	0x010a
        /*038e*/ 	.byte	0x3f
	.zero		1


	//   ....[49]....
        /*0390*/ 	.word	0x00008d50
        /*0394*/ 	.word	0x00000007
        /*0398*/ 	.word	0x00000000
        /*039c*/ 	.short	0x010a
        /*039e*/ 	.byte	0x3f
	.zero		1


	//   ....[50]....
        /*03a0*/ 	.word	0x00008da0
        /*03a4*/ 	.word	0x00000009
        /*03a8*/ 	.word	0x00000000
        /*03ac*/ 	.short	0x010a
        /*03ae*/ 	.byte	0x3f
	.zero		1


	//   ....[51]....
        /*03b0*/ 	.word	0x00008df0
        /*03b4*/ 	.word	0x00000006
        /*03b8*/ 	.word	0x00000000
        /*03bc*/ 	.short	0x010a
        /*03be*/ 	.byte	0x3f
	.zero		1


	//   ....[52]....
        /*03c0*/ 	.word	0x00008e40
        /*03c4*/ 	.word	0x00000009
        /*03c8*/ 	.word	0x00000000
        /*03cc*/ 	.short	0x010a
        /*03ce*/ 	.byte	0x3f
	.zero		1


	//   ....[53]....
        /*03d0*/ 	.word	0x00008e90
        /*03d4*/ 	.word	0x00000006
        /*03d8*/ 	.word	0x00000000
        /*03dc*/ 	.short	0x010a
        /*03de*/ 	.byte	0x3f
	.zero		1


	//   ....[54]....
        /*03e0*/ 	.word	0x00008ee0
        /*03e4*/ 	.word	0x00000009
        /*03e8*/ 	.word	0x00000000
        /*03ec*/ 	.short	0x010a
        /*03ee*/ 	.byte	0x3f
	.zero		1


	//   ....[55]....
        /*03f0*/ 	.word	0x00008f30
        /*03f4*/ 	.word	0x00000006
        /*03f8*/ 	.word	0x00000000
        /*03fc*/ 	.short	0x010a
        /*03fe*/ 	.byte	0x3f
	.zero		1


	//   ....[56]....
        /*0400*/ 	.word	0x00008f80
        /*0404*/ 	.word	0x00000009
        /*0408*/ 	.word	0x00000000
        /*040c*/ 	.short	0x010a
        /*040e*/ 	.byte	0x3f
	.zero		1


	//   ....[57]....
        /*0410*/ 	.word	0x00008fd0
        /*0414*/ 	.word	0x00000006
        /*0418*/ 	.word	0x00000000
        /*041c*/ 	.short	0x010a
        /*041e*/ 	.byte	0x3f
	.zero		1


	//   ....[58]....
        /*0420*/ 	.word	0x00009020
        /*0424*/ 	.word	0x00000009
        /*0428*/ 	.word	0x00000000
        /*042c*/ 	.short	0x010a
        /*042e*/ 	.byte	0x3f
	.zero		1


	//   ....[59]....
        /*0430*/ 	.word	0x00009070
        /*0434*/ 	.word	0x00000006
        /*0438*/ 	.word	0x00000000
        /*043c*/ 	.short	0x010a
        /*043e*/ 	.byte	0x3f
	.zero		1


	//----- nvinfo : EIATTR_NUM_MBARRIERS
	.align		4
.L_35:
        /*0440*/ 	.byte	0x03, 0x38
        /*0442*/ 	.short	0x001a


	//----- nvinfo : EIATTR_EXIT_INSTR_OFFSETS
	.align		4
        /*0444*/ 	.byte	0x04, 0x1c
        /*0446*/ 	.short	(.L_37 - .L_36)


	//   ....[0]....
.L_36:
        /*0448*/ 	.word	0x00000710


	//   ....[1]....
        /*044c*/ 	.word	0x00000fe0


	//   ....[2]....
        /*0450*/ 	.word	0x000070a0


	//   ....[3]....
        /*0454*/ 	.word	0x000076d0


	//   ....[4]....
        /*0458*/ 	.word	0x00008b50


	//----- nvinfo : EIATTR_MAX_THREADS
	.align		4
.L_37:
        /*045c*/ 	.byte	0x04, 0x05
        /*045e*/ 	.short	(.L_39 - .L_38)
.L_38:
        /*0460*/ 	.word	0x00000180
        /*0464*/ 	.word	0x00000001
        /*0468*/ 	.word	0x00000001


	//----- nvinfo : EIATTR_CRS_STACK_SIZE
	.align		4
.L_39:
        /*046c*/ 	.byte	0x04, 0x1e
        /*046e*/ 	.short	(.L_41 - .L_40)
.L_40:
        /*0470*/ 	.word	0x00000000


	//----- nvinfo : EIATTR_CBANK_PARAM_SIZE
	.align		4
.L_41:
        /*0474*/ 	.byte	0x03, 0x19
        /*0476*/ 	.short	0x0470


	//----- nvinfo : EIATTR_PARAM_CBANK
	.align		4
        /*0478*/ 	.byte	0x04, 0x0a
        /*047a*/ 	.short	(.L_43 - .L_42)
	.align		4
.L_42:
        /*047c*/ 	.word	index@(.nv.constant0._ZN7cutlass13device_kernelINS_4gemm6kernel13GemmUniversalIN4cute5tupleIJiiiiEEENS1_10collective13CollectiveMmaINS1_34MainloopSm90TmaGmmaWarpSpecializedILi12ENS5_IJNS4_1CILi1EEESB_SB_EEENS1_35KernelTmaWarpSpecializedCooperativeEEENS5_IJNSA_ILi192EEENSA_ILi96EEENSA_ILi64EEEEEEaNS5_IJlSB_lEEEaSJ_NS4_8TiledMMAINS4_8MMA_AtomIJNS4_4SM904GMMA26MMA_64x96x32_S32S8S8_SS_TNEEEENS4_6LayoutINS5_IJNSA_ILi2EEESB_SB_EEENS5_IJSB_NSA_ILi0EEEST_EEEEENS5_IJNS4_10UnderscoreESW_SW_EEEEENS4_13SM90_TMA_LOADENS4_14ComposedLayoutINS4_7SwizzleILi2ELi4ELi3EEENS4_18smem_ptr_flag_bitsILi8EEENSQ_INS5_IJNSA_ILi8EEESH_EEENS5_IJSH_SB_EEEEEEEvNS4_8identityESZ_S19_vS1A_EENS_8epilogue10collective6detail29Sm90TmaWarpSpecializedAdapterINS1D_15DefaultEpilogueIaSJ_SJ_NS1C_6thread17LinearCombinationIaLi1EiiLNS1H_9ScaleType4KindE0ELNS_15FloatRoundStyleE2EaEENS1_15EpilogueDefaultEEEEEvvEEEEvNT_6ParamsE)
        /*0480*/ 	.short	0x0210
        /*0482*/ 	.short	0x0470


	//----- nvinfo : EIATTR_SW_WAR
	.align		4
.L_43:
        /*0484*/ 	.byte	0x04, 0x36
        /*0486*/ 	.short	(.L_45 - .L_44)
.L_44:
        /*0488*/ 	.word	0x00000008
.L_45:


//--------------------- .nv.callgraph             --------------------------
	.section	.nv.callgraph,"",@"SHT_CUDA_CALLGRAPH"
	.align	4
	.sectionentsize	8
	.align		4
        /*0000*/ 	.word	0x00000000
	.align		4
        /*0004*/ 	.word	0xffffffff
	.align		4
        /*0008*/ 	.word	index@(_ZN7cutlass13device_kernelINS_4gemm6kernel13GemmUniversalIN4cute5tupleIJiiiiEEENS1_10collective13CollectiveMmaINS1_34MainloopSm90TmaGmmaWarpSpecializedILi12ENS5_IJNS4_1CILi1EEESB_SB_EEENS1_35KernelTmaWarpSpecializedCooperativeEEENS5_IJNSA_ILi192EEENSA_ILi96EEENSA_ILi64EEEEEEaNS5_IJlSB_lEEEaSJ_NS4_8TiledMMAINS4_8MMA_AtomIJNS4_4SM904GMMA26MMA_64x96x32_S32S8S8_SS_TNEEEENS4_6LayoutINS5_IJNSA_ILi2EEESB_SB_EEENS5_IJSB_NSA_ILi0EEEST_EEEEENS5_IJNS4_10UnderscoreESW_SW_EEEEENS4_13SM90_TMA_LOADENS4_14ComposedLayoutINS4_7SwizzleILi2ELi4ELi3EEENS4_18smem_ptr_flag_bitsILi8EEENSQ_INS5_IJNSA_ILi8EEESH_EEENS5_IJSH_SB_EEEEEEEvNS4_8identityESZ_S19_vS1A_EENS_8epilogue10collective6detail29Sm90TmaWarpSpecializedAdapterINS1D_15DefaultEpilogueIaSJ_SJ_NS1C_6thread17LinearCombinationIaLi1EiiLNS1H_9ScaleType4KindE0ELNS_15FloatRoundStyleE2EaEENS1_15EpilogueDefaultEEEEEvvEEEEvNT_6ParamsE)
	.align		4
        /*000c*/ 	.word	index@(__assertfail)
	.align		4
        /*0010*/ 	.word	0x00000000
	.align		4
        /*0014*/ 	.word	0xfffffffe
	.align		4
        /*0018*/ 	.word	0x00000000
	.align		4
        /*001c*/ 	.word	0xfffffffd
	.align		4
        /*0020*/ 	.word	0x00000000
	.align		4
        /*0024*/ 	.word	0xfffffffc


//--------------------- .nv.constant4             --------------------------
	.section	.nv.constant4,"a",@progbits
	.align	8
	.align		8
.nv.constant4:
        /*0000*/ 	.dword	__assertfail
	.align		8
        /*0008*/ 	.dword	__unnamed_1
	.align		8
        /*0010*/ 	.dword	_ZN39_INTERNAL_7b630cda_4_k_cu_a3c28aaa_96904cuda3std3__45__cpo5beginE
	.align		8
        /*0018*/ 	.dword	_ZN39_INTERNAL_7b630cda_4_k_cu_a3c28aaa_96904cuda3std3__45__cpo3endE
	.align		8
        /*0020*/ 	.dword	_ZN39_INTERNAL_7b630cda_4_k_cu_a3c28aaa_96904cuda3std3__45__cpo6cbeginE
	.align		8
        /*0028*/ 	.dword	_ZN39_INTERNAL_7b630cda_4_k_cu_a3c28aaa_96904cuda3std3__45__cpo4cendE
	.align		8
        /*0030*/ 	.dword	_ZN39_INTERNAL_7b630cda_4_k_cu_a3c28aaa_96904cuda3std3__441_GLOBAL__N__7b630cda_4_k_cu_a3c28aaa_96906ignoreE
	.align		8
        /*0038*/ 	.dword	_ZN39_INTERNAL_7b630cda_4_k_cu_a3c28aaa_96904cuda3std3__419piecewise_constructE
	.align		8
        /*0040*/ 	.dword	_ZN39_INTERNAL_7b630cda_4_k_cu_a3c28aaa_96904cuda3std3__48in_placeE
	.align		8
        /*0048*/ 	.dword	_ZN39_INTERNAL_7b630cda_4_k_cu_a3c28aaa_96904cuda3std6ranges3__45__cpo4swapE
	.align		8
        /*0050*/ 	.dword	_ZN39_INTERNAL_7b630cda_4_k_cu_a3c28aaa_96904cuda3std6ranges3__45__cpo9iter_moveE
	.align		8
        /*0058*/ 	.dword	_ZN39_INTERNAL_7b630cda_4_k_cu_a3c28aaa_96904cute7productE
	.align		8
        /*0060*/ 	.dword	_ZN39_INTERNAL_7b630cda_4_k_cu_a3c28aaa_96904cute1_E
	.align		8
        /*0068*/ 	.dword	$str$22
	.align		8
        /*0070*/ 	.dword	$str$23


//--------------------- .text._ZN7cutlass13device_kernelINS_4gemm6kernel13GemmUniversalIN4cute5tupleIJiiiiEEENS1_10collective13CollectiveMmaINS1_34MainloopSm90TmaGmmaWarpSpecializedILi12ENS5_IJNS4_1CILi1EEESB_SB_EEENS1_35KernelTmaWarpSpecializedCooperativeEEENS5_IJNSA_ILi192EEENSA_ILi96EEENSA_ILi64EEEEEEaNS5_IJlSB_lEEEaSJ_NS4_8TiledMMAINS4_8MMA_AtomIJNS4_4SM904GMMA26MMA_64x96x32_S32S8S8_SS_TNEEEENS4_6LayoutINS5_IJNSA_ILi2EEESB_SB_EEENS5_IJSB_NSA_ILi0EEEST_EEEEENS5_IJNS4_10UnderscoreESW_SW_EEEEENS4_13SM90_TMA_LOADENS4_14ComposedLayoutINS4_7SwizzleILi2ELi4ELi3EEENS4_18smem_ptr_flag_bitsILi8EEENSQ_INS5_IJNSA_ILi8EEESH_EEENS5_IJSH_SB_EEEEEEEvNS4_8identityESZ_S19_vS1A_EENS_8epilogue10collective6detail29Sm90TmaWarpSpecializedAdapterINS1D_15DefaultEpilogueIaSJ_SJ_NS1C_6thread17LinearCombinationIaLi1EiiLNS1H_9ScaleType4KindE0ELNS_15FloatRoundStyleE2EaEENS1_15EpilogueDefaultEEEEEvvEEEEvNT_6ParamsE --------------------------
	.section	.text._ZN7cutlass13device_kernelINS_4gemm6kernel13GemmUniversalIN4cute5tupleIJiiiiEEENS1_10collective13CollectiveMmaINS1_34MainloopSm90TmaGmmaWarpSpecializedILi12ENS5_IJNS4_1CILi1EEESB_SB_EEENS1_35KernelTmaWarpSpecializedCooperativeEEENS5_IJNSA_ILi192EEENSA_ILi96EEENSA_ILi64EEEEEEaNS5_IJlSB_lEEEaSJ_NS4_8TiledMMAINS4_8MMA_AtomIJNS4_4SM904GMMA26MMA_64x96x32_S32S8S8_SS_TNEEEENS4_6LayoutINS5_IJNSA_ILi2EEESB_SB_EEENS5_IJSB_NSA_ILi0EEEST_EEEEENS5_IJNS4_10UnderscoreESW_SW_EEEEENS4_13SM90_TMA_LOADENS4_14ComposedLayoutINS4_7SwizzleILi2ELi4ELi3EEENS4_18smem_ptr_flag_bitsILi8EEENSQ_INS5_IJNSA_ILi8EEESH_EEENS5_IJSH_SB_EEEEEEEvNS4_8identityESZ_S19_vS1A_EENS_8epilogue10collective6detail29Sm90TmaWarpSpecializedAdapterINS1D_15DefaultEpilogueIaSJ_SJ_NS1C_6thread17LinearCombinationIaLi1EiiLNS1H_9ScaleType4KindE0ELNS_15FloatRoundStyleE2EaEENS1_15EpilogueDefaultEEEEEvvEEEEvNT_6ParamsE,"ax",@progbits
	.align	128
.text._ZN7cutlass13device_kernelINS_4gemm6kernel13GemmUniversalIN4cute5tupleIJiiiiEEENS1_10collective13CollectiveMmaINS1_34MainloopSm90TmaGmmaWarpSpecializedILi12ENS5_IJNS4_1CILi1EEESB_SB_EEENS1_35KernelTmaWarpSpecializedCooperativeEEENS5_IJNSA_ILi192EEENSA_ILi96EEENSA_ILi64EEEEEEaNS5_IJlSB_lEEEaSJ_NS4_8TiledMMAINS4_8MMA_AtomIJNS4_4SM904GMMA26MMA_64x96x32_S32S8S8_SS_TNEEEENS4_6LayoutINS5_IJNSA_ILi2EEESB_SB_EEENS5_IJSB_NSA_ILi0EEEST_EEEEENS5_IJNS4_10UnderscoreESW_SW_EEEEENS4_13SM90_TMA_LOADENS4_14ComposedLayoutINS4_7SwizzleILi2ELi4ELi3EEENS4_18smem_ptr_flag_bitsILi8EEENSQ_INS5_IJNSA_ILi8EEESH_EEENS5_IJSH_SB_EEEEEEEvNS4_8identityESZ_S19_vS1A_EENS_8epilogue10collective6detail29Sm90TmaWarpSpecializedAdapterINS1D_15DefaultEpilogueIaSJ_SJ_NS1C_6thread17LinearCombinationIaLi1EiiLNS1H_9ScaleType4KindE0ELNS_15FloatRoundStyleE2EaEENS1_15EpilogueDefaultEEEEEvvEEEEvNT_6ParamsE:
        .type           _ZN7cutlass13device_kernelINS_4gemm6kernel13GemmUniversalIN4cute5tupleIJiiiiEEENS1_10collective13CollectiveMmaINS1_34MainloopSm90TmaGmmaWarpSpecializedILi12ENS5_IJNS4_1CILi1EEESB_SB_EEENS1_35KernelTmaWarpSpecializedCooperativeEEENS5_IJNSA_ILi192EEENSA_ILi96EEENSA_ILi64EEEEEEaNS5_IJlSB_lEEEaSJ_NS4_8TiledMMAINS4_8MMA_AtomIJNS4_4SM904GMMA26MMA_64x96x32_S32S8S8_SS_TNEEEENS4_6LayoutINS5_IJNSA_ILi2EEESB_SB_EEENS5_IJSB_NSA_ILi0EEEST_EEEEENS5_IJNS4_10UnderscoreESW_SW_EEEEENS4_13SM90_TMA_LOADENS4_14ComposedLayoutINS4_7SwizzleILi2ELi4ELi3EEENS4_18smem_ptr_flag_bitsILi8EEENSQ_INS5_IJNSA_ILi8EEESH_EEENS5_IJSH_SB_EEEEEEEvNS4_8identityESZ_S19_vS1A_EENS_8epilogue10collective6detail29Sm90TmaWarpSpecializedAdapterINS1D_15DefaultEpilogueIaSJ_SJ_NS1C_6thread17LinearCombinationIaLi1EiiLNS1H_9ScaleType4KindE0ELNS_15FloatRoundStyleE2EaEENS1_15EpilogueDefaultEEEEEvvEEEEvNT_6ParamsE,@function
        .size           _ZN7cutlass13device_kernelINS_4gemm6kernel13GemmUniversalIN4cute5tupleIJiiiiEEENS1_10collective13CollectiveMmaINS1_34MainloopSm90TmaGmmaWarpSpecializedILi12ENS5_IJNS4_1CILi1EEESB_SB_EEENS1_35KernelTmaWarpSpecializedCooperativeEEENS5_IJNSA_ILi192EEENSA_ILi96EEENSA_ILi64EEEEEEaNS5_IJlSB_lEEEaSJ_NS4_8TiledMMAINS4_8MMA_AtomIJNS4_4SM904GMMA26MMA_64x96x32_S32S8S8_SS_TNEEEENS4_6LayoutINS5_IJNSA_ILi2EEESB_SB_EEENS5_IJSB_NSA_ILi0EEEST_EEEEENS5_IJNS4_10UnderscoreESW_SW_EEEEENS4_13SM90_TMA_LOADENS4_14ComposedLayoutINS4_7SwizzleILi2ELi4ELi3EEENS4_18smem_ptr_flag_bitsILi8EEENSQ_INS5_IJNSA_ILi8EEESH_EEENS5_IJSH_SB_EEEEEEEvNS4_8identityESZ_S19_vS1A_EENS_8epilogue10collective6detail29Sm90TmaWarpSpecializedAdapterINS1D_15DefaultEpilogueIaSJ_SJ_NS1C_6thread17LinearCombinationIaLi1EiiLNS1H_9ScaleType4KindE0ELNS_15FloatRoundStyleE2EaEENS1_15EpilogueDefaultEEEEEvvEEEEvNT_6ParamsE,(.L_x_279 - _ZN7cutlass13device_kernelINS_4gemm6kernel13GemmUniversalIN4cute5tupleIJiiiiEEENS1_10collective13CollectiveMmaINS1_34MainloopSm90TmaGmmaWarpSpecializedILi12ENS5_IJNS4_1CILi1EEESB_SB_EEENS1_35KernelTmaWarpSpecializedCooperativeEEENS5_IJNSA_ILi192EEENSA_ILi96EEENSA_ILi64EEEEEEaNS5_IJlSB_lEEEaSJ_NS4_8TiledMMAINS4_8MMA_AtomIJNS4_4SM904GMMA26MMA_64x96x32_S32S8S8_SS_TNEEEENS4_6LayoutINS5_IJNSA_ILi2EEESB_SB_EEENS5_IJSB_NSA_ILi0EEEST_EEEEENS5_IJNS4_10UnderscoreESW_SW_EEEEENS4_13SM90_TMA_LOADENS4_14ComposedLayoutINS4_7SwizzleILi2ELi4ELi3EEENS4_18smem_ptr_flag_bitsILi8EEENSQ_INS5_IJNSA_ILi8EEESH_EEENS5_IJSH_SB_EEEEEEEvNS4_8identityESZ_S19_vS1A_EENS_8epilogue10collective6detail29Sm90TmaWarpSpecializedAdapterINS1D_15DefaultEpilogueIaSJ_SJ_NS1C_6thread17LinearCombinationIaLi1EiiLNS1H_9ScaleType4KindE0ELNS_15FloatRoundStyleE2EaEENS1_15EpilogueDefaultEEEEEvvEEEEvNT_6ParamsE)
        .other          _ZN7cutlass13device_kernelINS_4gemm6kernel13GemmUniversalIN4cute5tupleIJiiiiEEENS1_10collective13CollectiveMmaINS1_34MainloopSm90TmaGmmaWarpSpecializedILi12ENS5_IJNS4_1CILi1EEESB_SB_EEENS1_35KernelTmaWarpSpecializedCooperativeEEENS5_IJNSA_ILi192EEENSA_ILi96EEENSA_ILi64EEEEEEaNS5_IJlSB_lEEEaSJ_NS4_8TiledMMAINS4_8MMA_AtomIJNS4_4SM904GMMA26MMA_64x96x32_S32S8S8_SS_TNEEEENS4_6LayoutINS5_IJNSA_ILi2EEESB_SB_EEENS5_IJSB_NSA_ILi0EEEST_EEEEENS5_IJNS4_10UnderscoreESW_SW_EEEEENS4_13SM90_TMA_LOADENS4_14ComposedLayoutINS4_7SwizzleILi2ELi4ELi3EEENS4_18smem_ptr_flag_bitsILi8EEENSQ_INS5_IJNSA_ILi8EEESH_EEENS5_IJSH_SB_EEEEEEEvNS4_8identityESZ_S19_vS1A_EENS_8epilogue10collective6detail29Sm90TmaWarpSpecializedAdapterINS1D_15DefaultEpilogueIaSJ_SJ_NS1C_6thread17LinearCombinationIaLi1EiiLNS1H_9ScaleType4KindE0ELNS_15FloatRoundStyleE2EaEENS1_15EpilogueDefaultEEEEEvvEEEEvNT_6ParamsE,@"STO_CUDA_ENTRY STV_DEFAULT"
_ZN7cutlass13device_kernelINS_4gemm6kernel13GemmUniversalIN4cute5tupleIJiiiiEEENS1_10collective13CollectiveMmaINS1_34MainloopSm90TmaGmmaWarpSpecializedILi12ENS5_IJNS4_1CILi1EEESB_SB_EEENS1_35KernelTmaWarpSpecializedCooperativeEEENS5_IJNSA_ILi192EEENSA_ILi96EEENSA_ILi64EEEEEEaNS5_IJlSB_lEEEaSJ_NS4_8TiledMMAINS4_8MMA_AtomIJNS4_4SM904GMMA26MMA_64x96x32_S32S8S8_SS_TNEEEENS4_6LayoutINS5_IJNSA_ILi2EEESB_SB_EEENS5_IJSB_NSA_ILi0EEEST_EEEEENS5_IJNS4_10UnderscoreESW_SW_EEEEENS4_13SM90_TMA_LOADENS4_14ComposedLayoutINS4_7SwizzleILi2ELi4ELi3EEENS4_18smem_ptr_flag_bitsILi8EEENSQ_INS5_IJNSA_ILi8EEESH_EEENS5_IJSH_SB_EEEEEEEvNS4_8identityESZ_S19_vS1A_EENS_8epilogue10collective6detail29Sm90TmaWarpSpecializedAdapterINS1D_15DefaultEpilogueIaSJ_SJ_NS1C_6thread17LinearCombinationIaLi1EiiLNS1H_9ScaleType4KindE0ELNS_15FloatRoundStyleE2EaEENS1_15EpilogueDefaultEEEEEvvEEEEvNT_6ParamsE:
[----:B------:R-:W0:Y:S01]  /*0000*/  LDC R1, c[0x0][0x28] ;  /* 0x00000a00ff017b82 */ /* 0x000e220000000800 */
[----:B------:R-:W1:Y:S01]  /*0010*/  S2R R18, SR_TID.X ;  /* 0x0000000000127919 */ /* 0x000e620000002100 */
[----:B------:R-:W-:Y:S01]  /*0020*/  ELECT P0, URZ, PT ;  /* 0x00000000003f782f */ /* 0x000fe20003800000 */
[----:B------:R-:W-:Y:S01]  /*0030*/  BSSY B0, `(.L_x_0) ;  /* 0x000000f000007945 */ /* 0x000fe20003800000 */
[--C-:B-1----:R-:W-:Y:S02]  /*0040*/  SHF.R.U32.HI R0, RZ, 0x5, R18.reuse ;  /* 0x00000005ff007819 */ /* 0x102fe40000011612 */
[----:B------:R-:W-:-:S03]  /*0050*/  SHF.R.U32.HI R2, RZ, 0x7, R18 ;  /* 0x00000007ff027819 */ /* 0x000fc60000011612 */
[----:B------:R-:W1:Y:S04]  /*0060*/  SHFL.IDX PT, R5, R0, RZ, 0x1f ;  /* 0x00001fff00057589 */ /* 0x000e6800000e0000 */
[----:B------:R2:W3:Y:S01]  /*0070*/  SHFL.IDX PT, R8, R2, RZ, 0x1f ;  /* 0x00001fff02087589 */ /* 0x0004e200000e0000 */
[----:B-1----:R-:W-:-:S13]  /*0080*/  ISETP.NE.OR P0, PT, R5, RZ, !P0 ;  /* 0x000000ff0500720c */ /* 0x002fda0004705670 */
[----:B0-23--:R-:W-:Y:S05]  /*0090*/  @P0 BRA `(.L_x_1) ;  /* 0x0000000000200947 */ /* 0x00dfea0003800000 */
[----:B------:R-:W-:Y:S02]  /*00a0*/  ULDC.64 UR4, c[0x0][0x198] ;  /* 0x0000660000047ab9 */ /* 0x000fe40000000a00 */
[----:B------:R-:W-:Y:S02]  /*00b0*/  UIADD3 UR6, UP0, UR4, 0xf0, URZ ;  /* 0x000000f004067890 */ /* 0x000fe4000ff1e03f */
[----:B------:R-:W-:Y:S02]  /*00c0*/  UIADD3 UR4, UP1, UR4, 0x1f0, URZ ;  /* 0x000001f004047890 */ /* 0x000fe4000ff3e03f */
[----:B------:R-:W-:Y:S02]  /*00d0*/  UIADD3.X UR7, URZ, UR5, URZ, UP0, !UPT ;  /* 0x000000053f077290 */ /* 0x000fe400087fe43f */
[----:B------:R-:W-:-:S07]  /*00e0*/  UIADD3.X UR5, URZ, UR5, URZ, UP1, !UPT ;  /* 0x000000053f057290 */ /* 0x000fce0008ffe43f */
[----:B------:R0:W-:Y:S02]  /*00f0*/  UTMACCTL.PF [UR6] ;  /* 0x00000000060079b9 */ /* 0x0001e40008040000 */
[----:B------:R0:W-:Y:S02]  /*0100*/  UTMACCTL.PF [UR4] ;  /* 0x00000000040079b9 */ /* 0x0001e40008040000 */
[----:B0-----:R-:W-:Y:S01]  /*0110*/  NOP ;  /* 0x0000000000007918 */ /* 0x001fe20000000000 */
.L_x_1:
[----:B------:R-:W-:Y:S05]  /*0120*/  BSYNC B0 ;  /* 0x0000000000007941 */ /* 0x000fea0003800000 */
.L_x_0:
[----:B------:R-:W0:Y:S02]  /*0130*/  SHFL.IDX PT, R2, R0, RZ, 0x1f ;  /* 0x00001fff00027589 */ /* 0x000e2400000e0000 */
[----:B0-----:R-:W-:-:S13]  /*0140*/  ISETP.NE.AND P0, PT, R2, RZ, PT ;  /* 0x000000ff0200720c */ /* 0x001fda0003f05270 */
[----:B------:R-:W-:Y:S05]  /*0150*/  @P0 BRA `(.L_x_2) ;  /* 0x0000000000a40947 */ /* 0x000fea0003800000 */
[----:B------:R-:W-:Y:S01]  /*0160*/  ELECT P0, URZ, PT ;  /* 0x00000000003f782f */ /* 0x000fe20003800000 */
[----:B------:R-:W-:-:S12]  /*0170*/  BSSY B0, `(.L_x_2) ;  /* 0x0000027000007945 */ /* 0x000fd80003800000 */
[----:B------:R-:W-:Y:S05]  /*0180*/  @!P0 BRA `(.L_x_3) ;  /* 0x0000000000948947 */ /* 0x000fea0003800000 */
[----:B------:R-:W0:Y:S01]  /*0190*/  S2UR UR8, SR_CgaCtaId ;  /* 0x00000000000879c3 */ /* 0x000e220000008800 */
[----:B------:R-:W-:Y:S01]  /*01a0*/  UMOV UR4, 0x400 ;  /* 0x0000040000047882 */ /* 0x000fe20000000000 */
[----:B------:R-:W-:Y:S01]  /*01b0*/  UMOV UR5, 0x1 ;  /* 0x0000000100057882 */ /* 0x000fe20000000000 */
[----:B------:R-:W-:Y:S02]  /*01c0*/  UMOV UR6, 0x100 ;  /* 0x0000010000067882 */ /* 0x000fe40000000000 */
[----:B------:R-:W-:-:S04]  /*01d0*/  UIADD3 UR6, -UR6, 0x100000, URZ ;  /* 0x0010000006067890 */ /* 0x000fc8000fffe13f */
[----:B------:R-:W-:Y:S02]  /*01e0*/  USHF.L.U32 UR7, UR6, 0xb, URZ ;  /* 0x0000000b06077899 */ /* 0x000fe4000800063f */
[----:B------:R-:W-:Y:S02]  /*01f0*/  USHF.L.U32 UR6, UR6, 0x1, URZ ;  /* 0x0000000106067899 */ /* 0x000fe4000800063f */
[----:B0-----:R-:W-:Y:S02]  /*0200*/  ULEA UR8, UR8, UR4, 0x18 ;  /* 0x0000000408087291 */ /* 0x001fe4000f8ec03f */
[----:B------:R-:W-:-:S04]  /*0210*/  UIADD3 UR4, -UR5, 0x100000, URZ ;  /* 0x0010000005047890 */ /* 0x000fc8000fffe13f */
[----:B------:R-:W-:Y:S02]  /*0220*/  USHF.L.U32 UR5, UR4, 0xb, URZ ;  /* 0x0000000b04057899 */ /* 0x000fe4000800063f */
[----:B------:R-:W-:Y:S01]  /*0230*/  USHF.L.U32 UR4, UR4, 0x1, URZ ;  /* 0x0000000104047899 */ /* 0x000fe2000800063f */
[----:B------:R-:W0:Y:S11]  /*0240*/  FENCE.VIEW.ASYNC.S ;  /* 0x00000000000073c6 */ /* 0x000e360000000000 */
[----:B0-----:R0:W1:Y:S01]  /*0250*/  SYNCS.EXCH.64 URZ, [UR8], UR4 ;  /* 0x00000004083f75b2 */ /* 0x0010620008000100 */
[----:B------:R0:W2:Y:S01]  /*0260*/  SYNCS.EXCH.64 URZ, [UR8+0x60], UR6 ;  /* 0x00006006083f75b2 */ /* 0x0000a20008000100 */
[----:B------:R0:W3:Y:S01]  /*0270*/  SYNCS.EXCH.64 URZ, [UR8+0x8], UR4 ;  /* 0x00000804083f75b2 */ /* 0x0000e20008000100 */
[----:B------:R0:W4:Y:S01]  /*0280*/  SYNCS.EXCH.64 URZ, [UR8+0x68], UR6 ;  /* 0x00006806083f75b2 */ /* 0x0001220008000100 */
[----:B------:R0:W0:Y:S01]  /*0290*/  SYNCS.EXCH.64 URZ, [UR8+0x10], UR4 ;  /* 0x00001004083f75b2 */ /* 0x0000220008000100 */
        /* <DEDUP_REMOVED lines=19> */
[----:B-1----:R-:W-:Y:S01]  /*03d0*/  NOP ;  /* 0x0000000000007918 */ /* 0x002fe20000000000 */
.L_x_3:
[----:B0-----:R-:W-:Y:S05]  /*03e0*/  BSYNC B0 ;  /* 0x0000000000007941 */ /* 0x001fea0003800000 */
.L_x_2:
[----:B------:R-:W0:Y:S01]  /*03f0*/  SHFL.IDX PT, R0, R0, RZ, 0x1f ;  /* 0x00001fff00007589 */ /* 0x000e2200000e0000 */
[----:B------:R-:W-:Y:S01]  /*0400*/  ELECT P0, URZ, PT ;  /* 0x00000000003f782f */ /* 0x000fe20003800000 */
[----:B------:R-:W1:Y:S01]  /*0410*/  LDC R2, c[0x0][0x65c] ;  /* 0x00019700ff027b82 */ /* 0x000e620000000800 */
[----:B------:R-:W-:Y:S01]  /*0420*/  SHF.R.S32.HI R6, RZ, 0x1f, R5 ;  /* 0x0000001fff067819 */ /* 0x000fe20000011405 */
[----:B------:R-:W5:Y:S01]  /*0430*/  S2R R3, SR_CTAID.Y ;  /* 0x0000000000037919 */ /* 0x000f620000002600 */
[----:B------:R-:W-:Y:S01]  /*0440*/  UMOV UR4, 0x20 ;  /* 0x0000002000047882 */ /* 0x000fe20000000000 */
[----:B------:R-:W-:Y:S01]  /*0450*/  ISETP.NE.AND P2, PT, R8, RZ, PT ;  /* 0x000000ff0800720c */ /* 0x000fe20003f45270 */
[----:B------:R-:W-:Y:S01]  /*0460*/  NOP ;  /* 0x0000000000007918 */ /* 0x000fe20000000000 */
[----:B------:R-:W2:Y:S01]  /*0470*/  S2R R4, SR_CTAID.X ;  /* 0x0000000000047919 */ /* 0x000ea20000002500 */
[----:B------:R-:W-:Y:S01]  /*0480*/  LEA.HI R6, R6, R5, RZ, 0x2 ;  /* 0x0000000506067211 */ /* 0x000fe200078f10ff */
[----:B------:R-:W-:Y:S01]  /*0490*/  NOP ;  /* 0x0000000000007918 */ /* 0x000fe20000000000 */
[----:B0-----:R-:W-:-:S02]  /*04a0*/  ISETP.NE.OR P0, PT, R0, RZ, !P0 ;  /* 0x000000ff0000720c */ /* 0x001fc40004705670 */
[----:B-1----:R-:W-:-:S04]  /*04b0*/  ISETP.NE.AND P3, PT, R2, 0x1, PT ;  /* 0x000000010200780c */ /* 0x002fc80003f65270 */
[----:B------:R-:W-:Y:S02]  /*04c0*/  P2R R0, PR, RZ, 0x8 ;  /* 0x00000008ff007803 */ /* 0x000fe40000000000 */
[----:B------:R-:W-:-:S05]  /*04d0*/  LOP3.LUT R0, R6, 0xfffffffc, RZ, 0xc0, !PT ;  /* 0xfffffffc06007812 */ /* 0x000fca00078ec0ff */
[----:B------:R-:W-:Y:S01]  /*04e0*/  VOTEU.ALL UP0, P0 ;  /* 0x00000000003f7886 */ /* 0x000fe20000000000 */
[----:B------:R-:W-:Y:S01]  /*04f0*/  IMAD.IADD R0, R5, 0x1, -R0 ;  /* 0x0000000105007824 */ /* 0x000fe200078e0a00 */
[----:B------:R-:W2:Y:S01]  /*0500*/  @P3 LDC R17, c[0x0][0x10] ;  /* 0x00000400ff113b82 */ /* 0x000ea20000000800 */
[----:B------:R-:W-:Y:S01]  /*0510*/  VOTEU.ALL UP1, P0 ;  /* 0x00000000003f7886 */ /* 0x000fe20000020000 */
[----:B-----5:R-:W-:Y:S01]  /*0520*/  @P3 IMAD.MOV.U32 R6, RZ, RZ, R3 ;  /* 0x000000ffff063224 */ /* 0x020fe200078e0003 */
[----:B------:R-:W-:Y:S01]  /*0530*/  @!UP0 UMOV UR6, 0x400 ;  /* 0x0000040000068882 */ /* 0x000fe20000000000 */
[----:B------:R-:W-:-:S04]  /*0540*/  @!UP0 UIADD3 UR4, -UR4, 0x100000, URZ ;  /* 0x0010000004048890 */ /* 0x000fc8000fffe13f */
[----:B------:R-:W-:Y:S02]  /*0550*/  @!UP0 USHF.L.U32 UR5, UR4, 0xb, URZ ;  /* 0x0000000b04058899 */ /* 0x000fe4000800063f */
[----:B------:R-:W-:Y:S01]  /*0560*/  @!UP0 USHF.L.U32 UR4, UR4, 0x1, URZ ;  /* 0x0000000104048899 */ /* 0x000fe2000800063f */
[----:B------:R-:W-:Y:S02]  /*0570*/  @P3 IMAD.MOV.U32 R7, RZ, RZ, RZ ;  /* 0x000000ffff073224 */ /* 0x000fe400078e00ff */
[----:B------:R-:W-:Y:S01]  /*0580*/  IMAD.MOV.U32 R5, RZ, RZ, RZ ;  /* 0x000000ffff057224 */ /* 0x000fe200078e00ff */
[----:B------:R-:W0:Y:S01]  /*0590*/  @!UP0 S2UR UR7, SR_CgaCtaId ;  /* 0x00000000000789c3 */ /* 0x000e220000008800 */
[----:B------:R-:W-:-:S07]  /*05a0*/  @P3 IMAD.MOV.U32 R11, RZ, RZ, RZ ;  /* 0x000000ffff0b3224 */ /* 0x000fce00078e00ff */
[----:B------:R-:W1:Y:S01]  /*05b0*/  @!P3 LDC R9, c[0x0][0xc] ;  /* 0x00000300ff09bb82 */ /* 0x000e620000000800 */
[----:B--2---:R-:W-:-:S04]  /*05c0*/  @P3 IMAD.WIDE.U32 R16, R4, R17, R6 ;  /* 0x0000001104103225 */ /* 0x004fc800078e0006 */
[----:B------:R-:W-:Y:S01]  /*05d0*/  @P3 IMAD.IADD R17, R17, 0x1, R11 ;  /* 0x0000000111113824 */ /* 0x000fe200078e020b */
[----:B0-----:R-:W-:Y:S01]  /*05e0*/  @!UP0 ULEA UR6, UR7, UR6, 0x18 ;  /* 0x0000000607068291 */ /* 0x001fe2000f8ec03f */
[----:B------:R-:W-:Y:S01]  /*05f0*/  VOTEU.ALL UP0, P0 ;  /* 0x00000000003f7886 */ /* 0x000fe20000000000 */
[----:B------:R-:W-:-:S04]  /*0600*/  ISETP.NE.AND P0, PT, R0, 0x3, PT ;  /* 0x000000030000780c */ /* 0x000fc80003f05270 */
[----:B------:R-:W-:Y:S01]  /*0610*/  ISETP.EQ.OR P0, PT, R0, RZ, !P0 ;  /* 0x000000ff0000720c */ /* 0x000fe20004702670 */
[----:B-1----:R-:W-:-:S03]  /*0620*/  @!P3 IMAD.WIDE.U32 R6, R9, R3, R4 ;  /* 0x000000030906b225 */ /* 0x002fc600078e0004 */
[C---:B------:R-:W-:Y:S01]  /*0630*/  ISETP.EQ.AND P0, PT, R8.reuse, RZ, P0 ;  /* 0x000000ff0800720c */ /* 0x040fe20000702270 */
[----:B------:R-:W-:Y:S01]  /*0640*/  VIADD R8, R8, 0xffffffff ;  /* 0xffffffff08087836 */ /* 0x000fe20000000000 */
[----:B------:R-:W0:Y:S02]  /*0650*/  FENCE.VIEW.ASYNC.S ;  /* 0x00000000000073c6 */ /* 0x000e240000000000 */
[----:B0-----:R0:W3:Y:S01]  /*0660*/  @!UP0 SYNCS.EXCH.64 URZ, [UR6+0xd0], UR4 ;  /* 0x0000d004063f85b2 */ /* 0x0010e20008000100 */
[----:B------:R-:W-:Y:S01]  /*0670*/  @!P3 IMAD.MOV.U32 R16, RZ, RZ, R6 ;  /* 0x000000ffff10b224 */ /* 0x000fe200078e0006 */
[----:B------:R-:W-:Y:S01]  /*0680*/  SEL R19, RZ, 0x1, !P0 ;  /* 0x00000001ff137807 */ /* 0x000fe20004000000 */
[----:B------:R-:W-:Y:S01]  /*0690*/  @!P3 IMAD.MOV.U32 R17, RZ, RZ, R7 ;  /* 0x000000ffff11b224 */ /* 0x000fe200078e0007 */
[----:B------:R-:W-:-:S04]  /*06a0*/  ISETP.GE.U32.AND P1, PT, R8, 0x2, PT ;  /* 0x000000020800780c */ /* 0x000fc80003f26070 */
[----:B------:R-:W-:Y:S01]  /*06b0*/  SEL R19, R19, 0x2, P1 ;  /* 0x0000000213137807 */ /* 0x000fe20000800000 */
[----:B------:R0:W3:Y:S01]  /*06c0*/  @!UP1 SYNCS.EXCH.64 URZ, [UR6+0xd8], UR4 ;  /* 0x0000d804063f95b2 */ /* 0x0000e20008000100 */
[----:B------:R-:W-:Y:S01]  /*06d0*/  NOP ;  /* 0x0000000000007918 */ /* 0x000fe20000000000 */
[----:B---34-:R-:W-:Y:S06]  /*06e0*/  BAR.SYNC.DEFER_BLOCKING 0x0 ;  /* 0x0000000000007b1d */ /* 0x018fec0000010000 */
[----:B------:R-:W-:Y:S05]  /*06f0*/  @!P2 BRA `(.L_x_4) ;  /* 0x00000068006ca947 */ /* 0x000fea0003800000 */
[----:B------:R-:W-:-:S13]  /*0700*/  ISETP.GT.U32.AND P0, PT, R8, 0x1, PT ;  /* 0x000000010800780c */ /* 0x000fda0003f04070 */
[----:B0-----:R-:W-:Y:S05]  /*0710*/  @P0 EXIT ;  /* 0x000000000000094d */ /* 0x001fea0003800000 */
[----:B------:R-:W-:Y:S01]  /*0720*/  ULDC.64 UR4, c[0x0][0x650] ;  /* 0x0001940000047ab9 */ /* 0x000fe20000000a00 */
[----:B------:R-:W-:Y:S01]  /*0730*/  PRMT R0, RZ, 0x7610, R0 ;  /* 0x00007610ff007816 */ /* 0x000fe20000000000 */
[----:B------:R-:W-:Y:S01]  /*0740*/  IMAD.MOV.U32 R23, RZ, RZ, -0x1 ;  /* 0xffffffffff177424 */ /* 0x000fe200078e00ff */
[----:B------:R-:W-:Y:S01]  /*0750*/  ISETP.GE.U32.AND P0, PT, R16, UR4, PT ;  /* 0x0000000410007c0c */ /* 0x000fe2000bf06070 */
[----:B------:R-:W-:Y:S02]  /*0760*/  IMAD.MOV.U32 R121, RZ, RZ, -0x1 ;  /* 0xffffffffff797424 */ /* 0x000fe400078e00ff */
[----:B------:R-:W-:Y:S01]  /*0770*/  IMAD.MOV.U32 R22, RZ, RZ, -0x1 ;  /* 0xffffffffff167424 */ /* 0x000fe200078e00ff */
[----:B------:R-:W-:-:S13]  /*0780*/  ISETP.GE.U32.AND.EX P0, PT, R17, UR5, PT, P0 ;  /* 0x0000000511007c0c */ /* 0x000fda000bf06100 */
[----:B------:R-:W-:Y:S05]  /*0790*/  @P0 BRA `(.L_x_5) ;  /* 0x0000000400580947 */ /* 0x000fea0003800000 */
[----:B------:R-:W0:Y:S01]  /*07a0*/  LDC.64 R14, c[0x0][0x628] ;  /* 0x00018a00ff0e7b82 */ /* 0x000e220000000a00 */
[----:B------:R-:W-:Y:S02]  /*07b0*/  IMAD.MOV.U32 R6, RZ, RZ, R16 ;  /* 0x000000ffff067224 */ /* 0x000fe400078e0010 */
[----:B------:R-:W-:-:S05]  /*07c0*/  IMAD.MOV.U32 R7, RZ, RZ, R17 ;  /* 0x000000ffff077224 */ /* 0x000fca00078e0011 */
[----:B------:R-:W1:Y:S08]  /*07d0*/  LDC R0, c[0x0][0x630] ;  /* 0x00018c00ff007b82 */ /* 0x000e700000000800 */
[----:B------:R-:W2:Y:S01]  /*07e0*/  LDC.64 R20, c[0x0][0x620] ;  /* 0x00018800ff147b82 */ /* 0x000ea20000000a00 */
[----:B0-----:R-:W-:-:S04]  /*07f0*/  ISETP.NE.U32.AND P0, PT, R14, RZ, PT ;  /* 0x000000ff0e00720c */ /* 0x001fc80003f05070 */
[----:B------:R-:W-:-:S13]  /*0800*/  ISETP.NE.AND.EX P0, PT, R15, RZ, PT, P0 ;  /* 0x000000ff0f00720c */ /* 0x000fda0003f05300 */
[----:B-12---:R-:W-:Y:S05]  /*0810*/  @!P0 BRA `(.L_x_6) ;  /* 0x0000000000288947 */ /* 0x006fea0003800000 */
[----:B------:R-:W0:Y:S02]  /*0820*/  LDC R11, c[0x0][0x634] ;  /* 0x00018d00ff0b7b82 */ /* 0x000e240000000800 */
[----:B0-----:R-:W-:-:S05]  /*0830*/  IADD3 R11, P0, R16, R11, RZ ;  /* 0x0000000b100b7210 */ /* 0x001fca0007f1e0ff */
[----:B------:R-:W-:-:S04]  /*0840*/  IMAD.X R13, RZ, RZ, R17, P0 ;  /* 0x000000ffff0d7224 */ /* 0x000fc800000e0611 */
[----:B------:R-:W-:-:S04]  /*0850*/  IMAD.WIDE.U32 R6, R13, R14, RZ ;  /* 0x0000000e0d067225 */ /* 0x000fc800078e00ff */
[----:B------:R-:W-:-:S04]  /*0860*/  IMAD.WIDE.U32 R8, P0, R11, R15, R6 ;  /* 0x0000000f0b087225 */ /* 0x000fc80007800006 */
[----:B------:R-:W-:-:S04]  /*0870*/  IMAD.WIDE.U32 R6, R11, R14, RZ ;  /* 0x0000000e0b067225 */ /* 0x000fc800078e00ff */
[----:B------:R-:W-:Y:S01]  /*0880*/  IMAD.X R11, RZ, RZ, RZ, P0 ;  /* 0x000000ffff0b7224 */ /* 0x000fe200000e06ff */
[----:B------:R-:W-:Y:S01]  /*0890*/  IADD3 RZ, P0, R7, R8, RZ ;  /* 0x0000000807ff7210 */ /* 0x000fe20007f1e0ff */
[----:B------:R-:W-:-:S04]  /*08a0*/  IMAD.MOV.U32 R10, RZ, RZ, R9 ;  /* 0x000000ffff0a7224 */ /* 0x000fc800078e0009 */
[----:B------:R-:W-:-:S08]  /*08b0*/  IMAD.WIDE.U32.X R6, R13, R15, R10, P0 ;  /* 0x0000000f0d067225 */ /* 0x000fd000000e040a */
.L_x_6:
[-CC-:B------:R-:W-:Y:S01]  /*08c0*/  SHF.R.U64 R25, R6, R0.reuse, R7.reuse ;  /* 0x0000000006197219 */ /* 0x180fe20000001207 */
[----:B------:R-:W0:Y:S01]  /*08d0*/  LDC R10, c[0x0][0x618] ;  /* 0x00018600ff0a7b82 */ /* 0x000e220000000800 */
[----:B------:R-:W-:Y:S01]  /*08e0*/  SHF.R.U32.HI R5, RZ, R0, R7 ;  /* 0x00000000ff057219 */ /* 0x000fe20000011607 */
[----:B------:R-:W-:Y:S01]  /*08f0*/  ULDC UR4, c[0x0][0x150] ;  /* 0x0000540000047ab9 */ /* 0x000fe20000000800 */
[----:B------:R-:W-:Y:S02]  /*0900*/  IADD3 R9, P0, RZ, -R25, RZ ;  /* 0x80000019ff097210 */ /* 0x000fe40007f1e0ff */
[----:B------:R-:W-:-:S03]  /*0910*/  I2FP.F32.U32 R0, R4 ;  /* 0x0000000400007245 */ /* 0x000fc60000201000 */
[----:B------:R-:W1:Y:S01]  /*0920*/  LDC.64 R26, c[0x0][0x640] ;  /* 0x00019000ff1a7b82 */ /* 0x000e620000000a00 */
[----:B------:R-:W-:Y:S02]  /*0930*/  IMAD.X R11, RZ, RZ, ~R5, P0 ;  /* 0x000000ffff0b7224 */ /* 0x000fe400000e0e05 */
[----:B------:R-:W-:Y:S01]  /*0940*/  FMUL R0, R0, UR4 ;  /* 0x0000000400007c20 */ /* 0x000fe20008400000 */
[----:B------:R-:W-:Y:S01]  /*0950*/  IMAD.WIDE.U32 R6, R9, R20, R16 ;  /* 0x0000001409067225 */ /* 0x000fe200078e0010 */
[----:B------:R-:W-:-:S03]  /*0960*/  ULDC UR4, c[0x0][0x154] ;  /* 0x0000550000047ab9 */ /* 0x000fc60000000800 */
[----:B------:R-:W-:Y:S01]  /*0970*/  IMAD R8, R11, R20, RZ ;  /* 0x000000140b087224 */ /* 0x000fe200078e02ff */
[----:B------:R-:W2:Y:S01]  /*0980*/  LDC R5, c[0x0][0x144] ;  /* 0x00005100ff057b82 */ /* 0x000ea20000000800 */
[----:B------:R-:W3:Y:S02]  /*0990*/  F2I.U32.TRUNC.NTZ R0, R0 ;  /* 0x0000000000007305 */ /* 0x000ee4000020f000 */
[----:B------:R-:W-:-:S04]  /*09a0*/  IMAD R9, R9, R21, R8 ;  /* 0x0000001509097224 */ /* 0x000fc800078e0208 */
[----:B------:R-:W-:Y:S01]  /*09b0*/  IMAD.IADD R7, R7, 0x1, R9 ;  /* 0x0000000107077824 */ /* 0x000fe200078e0209 */
[----:B------:R-:W4:Y:S01]  /*09c0*/  LDC R12, c[0x0][0x608] ;  /* 0x00018200ff0c7b82 */ /* 0x000f220000000800 */
[----:B------:R-:W-:-:S03]  /*09d0*/  IMAD.MOV.U32 R9, RZ, RZ, -0x1 ;  /* 0xffffffffff097424 */ /* 0x000fc600078e00ff */
[-CC-:B0-----:R-:W-:Y:S02]  /*09e0*/  SHF.R.U64 R20, R6, R10.reuse, R7.reuse ;  /* 0x0000000a06147219 */ /* 0x181fe40000001207 */
[----:B------:R-:W-:Y:S02]  /*09f0*/  I2FP.F32.U32 R6, R3 ;  /* 0x0000000300067245 */ /* 0x000fe40000201000 */
[----:B------:R-:W0:Y:S01]  /*0a00*/  LDC R24, c[0x0][0x658] ;  /* 0x00019600ff187b82 */ /* 0x000e220000000800 */
[----:B-1----:R-:W-:Y:S01]  /*0a10*/  ISETP.NE.U32.AND P0, PT, R26, RZ, PT ;  /* 0x000000ff1a00720c */ /* 0x002fe20003f05070 */
[----:B---3--:R-:W-:Y:S01]  /*0a20*/  IMAD.MOV R8, RZ, RZ, -R0 ;  /* 0x000000ffff087224 */ /* 0x008fe200078e0a00 */
[----:B------:R-:W-:Y:S01]  /*0a30*/  SHF.R.U32.HI R7, RZ, R10, R7 ;  /* 0x0000000aff077219 */ /* 0x000fe20000011607 */
[----:B------:R-:W-:Y:S01]  /*0a40*/  FMUL R6, R6, UR4 ;  /* 0x0000000406067c20 */ /* 0x000fe20008400000 */
[----:B------:R-:W-:-:S03]  /*0a50*/  ISETP.NE.AND.EX P0, PT, R27, RZ, PT, P0 ;  /* 0x000000ff1b00720c */ /* 0x000fc60003f05300 */
[----:B------:R-:W1:Y:S01]  /*0a60*/  LDC R14, c[0x0][0x148] ;  /* 0x00005200ff0e7b82 */ /* 0x000e620000000800 */
[----:B--2---:R-:W-:-:S07]  /*0a70*/  IMAD R0, R5, R8, R4 ;  /* 0x0000000805007224 */ /* 0x004fce00078e0204 */
[----:B------:R-:W2:Y:S01]  /*0a80*/  LDC R22, c[0x0][0x600] ;  /* 0x00018000ff167b82 */ /* 0x000ea20000000800 */
[-CC-:B----4-:R-:W-:Y:S02]  /*0a90*/  SHF.R.U64 R28, R20, R12.reuse, R7.reuse ;  /* 0x0000000c141c7219 */ /* 0x190fe40000001207 */
[----:B------:R-:W-:Y:S01]  /*0aa0*/  SHF.R.U32.HI R5, RZ, R12, R7 ;  /* 0x0000000cff057219 */ /* 0x000fe20000011607 */
[----:B------:R-:W-:Y:S01]  /*0ab0*/  IMAD.MOV.U32 R7, RZ, RZ, 0x1 ;  /* 0x00000001ff077424 */ /* 0x000fe200078e00ff */
[----:B------:R3:W4:Y:S03]  /*0ac0*/  F2I.U32.TRUNC.NTZ R12, R6 ;  /* 0x00000006000c7305 */ /* 0x000726000020f000 */
[----:B------:R-:W1:Y:S01]  /*0ad0*/  LDC R15, c[0x0][0x648] ;  /* 0x00019200ff0f7b82 */ /* 0x000e620000000800 */
[-C--:B0-----:R-:W-:Y:S02]  /*0ae0*/  SHF.L.U32 R4, R9, R24.reuse, RZ ;  /* 0x0000001809047219 */ /* 0x081fe400000006ff */
[----:B------:R-:W-:-:S02]  /*0af0*/  SHF.R.U64 R30, R28, R24, R5 ;  /* 0x000000181c1e7219 */ /* 0x000fc40000001205 */
[----:B------:R-:W-:Y:S02]  /*0b00*/  LOP3.LUT R11, RZ, R4, RZ, 0x33, !PT ;  /* 0x00000004ff0b7212 */ /* 0x000fe400078e33ff */
[-C--:B------:R-:W-:Y:S01]  /*0b10*/  SHF.R.U32.HI R5, RZ, R24.reuse, R5 ;  /* 0x00000018ff057219 */ /* 0x080fe20000011605 */
[----:B------:R-:W0:Y:S01]  /*0b20*/  LDC R21, c[0x0][0x638] ;  /* 0x00018e00ff157b82 */ /* 0x000e220000000800 */
[----:B------:R-:W-:Y:S01]  /*0b30*/  SHF.L.U32 R10, R7, R24, RZ ;  /* 0x00000018070a7219 */ /* 0x000fe200000006ff */
[----:B------:R-:W-:-:S06]  /*0b40*/  IMAD.MOV.U32 R4, RZ, RZ, R30 ;  /* 0x000000ffff047224 */ /* 0x000fcc00078e001e */
[----:B------:R-:W0:Y:S01]  /*0b50*/  LDC R23, c[0x0][0x610] ;  /* 0x00018400ff177b82 */ /* 0x000e220000000800 */
[----:B---34-:R-:W-:Y:S05]  /*0b60*/  @!P0 BRA `(.L_x_7) ;  /* 0x0000000000288947 */ /* 0x018fea0003800000 */
[----:B------:R-:W3:Y:S02]  /*0b70*/  LDC R9, c[0x0][0x64c] ;  /* 0x00019300ff097b82 */ /* 0x000ee40000000800 */
[----:B---3--:R-:W-:-:S05]  /*0b80*/  IADD3 R9, P0, R30, R9, RZ ;  /* 0x000000091e097210 */ /* 0x008fca0007f1e0ff */
        /* <DEDUP_REMOVED lines=8> */
.L_x_7:
[----:B-1----:R-:W-:Y:S01]  /*0c10*/  SHF.R.U64 R4, R4, R15, R5 ;  /* 0x0000000f04047219 */ /* 0x002fe20000001205 */
[----:B--2---:R-:W-:Y:S01]  /*0c20*/  VIADD R5, R22, 0xffffffff ;  /* 0xffffffff16057836 */ /* 0x004fe20000000000 */
[----:B------:R-:W-:Y:S01]  /*0c30*/  LOP3.LUT R11, R28, R11, RZ, 0xc0, !PT ;  /* 0x0000000b1c0b7212 */ /* 0x000fe200078ec0ff */
[----:B------:R-:W-:Y:S02]  /*0c40*/  IMAD.MOV R12, RZ, RZ, -R12 ;  /* 0x000000ffff0c7224 */ /* 0x000fe400078e0a0c */
[----:B------:R-:W-:Y:S02]  /*0c50*/  IMAD.MOV R6, RZ, RZ, -R4 ;  /* 0x000000ffff067224 */ /* 0x000fe400078e0a04 */
[----:B------:R-:W-:Y:S01]  /*0c60*/  IMAD R11, R10, R4, R11 ;  /* 0x000000040a0b7224 */ /* 0x000fe200078e020b */
[----:B------:R-:W-:Y:S01]  /*0c70*/  LOP3.LUT R4, R20, R5, RZ, 0xc0, !PT ;  /* 0x0000000514047212 */ /* 0x000fe200078ec0ff */
[----:B------:R-:W-:Y:S02]  /*0c80*/  @P3 IMAD R0, R14, R12, R3 ;  /* 0x0000000c0e003224 */ /* 0x000fe400078e0203 */
[----:B0-----:R-:W-:-:S02]  /*0c90*/  IMAD R3, R6, R21, R30 ;  /* 0x0000001506037224 */ /* 0x001fc400078e021e */
[----:B------:R-:W-:Y:S02]  /*0ca0*/  IMAD R23, R11, R23, R0 ;  /* 0x000000170b177224 */ /* 0x000fe400078e0200 */
[----:B------:R-:W-:Y:S02]  /*0cb0*/  IMAD R4, R3, R22, R4 ;  /* 0x0000001603047224 */ /* 0x000fe400078e0204 */
[----:B------:R-:W-:Y:S02]  /*0cc0*/  IMAD.MOV.U32 R0, RZ, RZ, 0x1 ;  /* 0x00000001ff007424 */ /* 0x000fe400078e00ff */
[----:B------:R-:W-:Y:S01]  /*0cd0*/  IMAD.MOV.U32 R22, RZ, RZ, R25 ;  /* 0x000000ffff167224 */ /* 0x000fe200078e0019 */
[----:B------:R-:W-:Y:S02]  /*0ce0*/  SEL R121, R4, R23, !P3 ;  /* 0x0000001704797207 */ /* 0x000fe40005800000 */
[----:B------:R-:W-:-:S07]  /*0cf0*/  SEL R23, R23, R4, !P3 ;  /* 0x0000000417177207 */ /* 0x000fce0005800000 */
.L_x_5:
[----:B------:R-:W-:-:S08]  /*0d00*/  NOP ;  /* 0x0000000000007918 */ /* 0x000fd00000000000 */
[----:B------:R-:W0:Y:S02]  /*0d10*/  USETMAXREG.TRY_ALLOC.CTAPOOL UP0, 0xe8 ;  /* 0x000000e8000079c8 */ /* 0x000e240008000600 */
[----:B0-----:R-:W-:-:S13]  /*0d20*/  PLOP3.LUT P0, PT, PT, PT, UP0, 0x80, 0x0 ;  /* 0x000000000000781c */ /* 0x001fda0003f0f008 */
[----:B------:R-:W-:Y:S05]  /*0d30*/  @!P0 BRA `(.L_x_5) ;  /* 0xfffffffc00f08947 */ /* 0x000fea000383ffff */
[----:B------:R-:W-:Y:S01]  /*0d40*/  ULDC.64 UR4, c[0x0][0x598] ;  /* 0x0001660000047ab9 */ /* 0x000fe20000000a00 */
[----:B------:R-:W-:Y:S01]  /*0d50*/  ULDC.64 UR36, c[0x0][0x208] ;  /* 0x0000820000247ab9 */ /* 0x000fe20000000a00 */
[----:B------:R-:W-:-:S04]  /*0d60*/  ISETP.NE.U32.AND P0, PT, RZ, UR4, PT ;  /* 0x00000004ff007c0c */ /* 0x000fc8000bf05070 */
[----:B------:R-:W-:-:S13]  /*0d70*/  ISETP.NE.AND.EX P0, PT, RZ, UR5, PT, P0 ;  /* 0x00000005ff007c0c */ /* 0x000fda000bf05300 */
[----:B------:R-:W-:Y:S05]  /*0d80*/  @!P0 BRA `(.L_x_8) ;  /* 0x00000000001c8947 */ /* 0x000fea0003800000 */
[----:B------:R-:W0:Y:S02]  /*0d90*/  LDC.64 R4, c[0x0][0x598] ;  /* 0x00016600ff047b82 */ /* 0x000e240000000a00 */
[----:B0-----:R-:W2:Y:S02]  /*0da0*/  LDG.E.64 R4, desc[UR36][R4.64] ;  /* 0x0000002404047981 */ /* 0x001ea4000c1e1b00 */
[----:B--2---:R-:W-:-:S04]  /*0db0*/  ISETP.NE.U32.AND P0, PT, R4, RZ, PT ;  /* 0x000000ff0400720c */ /* 0x004fc80003f05070 */
[----:B------:R-:W-:-:S13]  /*0dc0*/  ISETP.NE.AND.EX P0, PT, R5, RZ, PT, P0 ;  /* 0x000000ff0500720c */ /* 0x000fda0003f05300 */
[----:B------:R-:W-:Y:S05]  /*0dd0*/  @!P0 BRA `(.L_x_8) ;  /* 0x0000000000088947 */ /* 0x000fea0003800000 */
[----:B------:R0:W5:Y:S01]  /*0de0*/  LD.E R120, desc[UR36][R4.64] ;  /* 0x0000002404787980 */ /* 0x000162000c101900 */
[----:B------:R-:W-:Y:S05]  /*0df0*/  BRA `(.L_x_9) ;  /* 0x0000000000247947 */ /* 0x000fea0003800000 */
.L_x_8:
[----:B------:R-:W-:Y:S02]  /*0e00*/  ULDC.64 UR4, c[0x0][0x588] ;  /* 0x0001620000047ab9 */ /* 0x000fe40000000a00 */
[----:B------:R-:W-:-:S04]  /*0e10*/  ISETP.NE.U32.AND P0, PT, RZ, UR4, PT ;  /* 0x00000004ff007c0c */ /* 0x000fc8000bf05070 */
[----:B------:R-:W-:-:S13]  /*0e20*/  ISETP.NE.AND.EX P0, PT, RZ, UR5, PT, P0 ;  /* 0x00000005ff007c0c */ /* 0x000fda000bf05300 */
[----:B------:R-:W-:Y:S05]  /*0e30*/  @!P0 BRA `(.L_x_10) ;  /* 0x00000000000c8947 */ /* 0x000fea0003800000 */
[----:B------:R-:W0:Y:S02]  /*0e40*/  LDC.64 R4, c[0x0][0x588] ;  /* 0x00016200ff047b82 */ /* 0x000e240000000a00 */
[----:B0-----:R1:W5:Y:S01]  /*0e50*/  LDG.E R120, desc[UR36][R4.64] ;  /* 0x0000002404787981 */ /* 0x001362000c1e1900 */
[----:B------:R-:W-:Y:S05]  /*0e60*/  BRA `(.L_x_9) ;  /* 0x0000000000087947 */ /* 0x000fea0003800000 */
.L_x_10:
[----:B------:R-:W-:Y:S02]  /*0e70*/  ULDC UR4, c[0x0][0x580] ;  /* 0x0001600000047ab9 */ /* 0x000fe40000000800 */
[----:B------:R-:W-:-:S07]  /*0e80*/  IMAD.U32 R120, RZ, RZ, UR4 ;  /* 0x00000004ff787e24 */ /* 0x000fce000f8e00ff */
.L_x_9:
[----:B------:R-:W-:Y:S02]  /*0e90*/  ULDC.64 UR4, c[0x0][0x5a0] ;  /* 0x0001680000047ab9 */ /* 0x000fe40000000a00 */
[----:B------:R-:W-:-:S04]  /*0ea0*/  ISETP.NE.U32.AND P0, PT, RZ, UR4, PT ;  /* 0x00000004ff007c0c */ /* 0x000fc8000bf05070 */
[----:B------:R-:W-:-:S13]  /*0eb0*/  ISETP.NE.AND.EX P0, PT, RZ, UR5, PT, P0 ;  /* 0x00000005ff007c0c */ /* 0x000fda000bf05300 */
[----:B------:R-:W-:Y:S05]  /*0ec0*/  @!P0 BRA `(.L_x_11) ;  /* 0x00000000001c8947 */ /* 0x000fea0003800000 */
[----:B01----:R-:W0:Y:S02]  /*0ed0*/  LDC.64 R4, c[0x0][0x5a0] ;  /* 0x00016800ff047b82 */ /* 0x003e240000000a00 */
[----:B0-----:R-:W2:Y:S02]  /*0ee0*/  LDG.E.64 R4, desc[UR36][R4.64] ;  /* 0x0000002404047981 */ /* 0x001ea4000c1e1b00 */
[----:B--2---:R-:W-:-:S04]  /*0ef0*/  ISETP.NE.U32.AND P0, PT, R4, RZ, PT ;  /* 0x000000ff0400720c */ /* 0x004fc80003f05070 */
[----:B------:R-:W-:-:S13]  /*0f00*/  ISETP.NE.AND.EX P0, PT, R5, RZ, PT, P0 ;  /* 0x000000ff0500720c */ /* 0x000fda0003f05300 */
[----:B------:R-:W-:Y:S05]  /*0f10*/  @!P0 BRA `(.L_x_11) ;  /* 0x0000000000088947 */ /* 0x000fea0003800000 */
[----:B------:R0:W5:Y:S01]  /*0f20*/  LD.E R122, desc[UR36][R4.64] ;  /* 0x00000024047a7980 */ /* 0x000162000c101900 */
[----:B------:R-:W-:Y:S05]  /*0f30*/  BRA `(.L_x_12) ;  /* 0x0000000000247947 */ /* 0x000fea0003800000 */
.L_x_11:
[----:B------:R-:W-:Y:S02]  /*0f40*/  ULDC.64 UR4, c[0x0][0x590] ;  /* 0x0001640000047ab9 */ /* 0x000fe40000000a00 */
[----:B------:R-:W-:-:S04]  /*0f50*/  ISETP.NE.U32.AND P0, PT, RZ, UR4, PT ;  /* 0x00000004ff007c0c */ /* 0x000fc8000bf05070 */
[----:B------:R-:W-:-:S13]  /*0f60*/  ISETP.NE.AND.EX P0, PT, RZ, UR5, PT, P0 ;  /* 0x00000005ff007c0c */ /* 0x000fda000bf05300 */
[----:B------:R-:W-:Y:S05]  /*0f70*/  @!P0 BRA `(.L_x_13) ;  /* 0x00000000000c8947 */ /* 0x000fea0003800000 */
[----:B------:R-:W2:Y:S02]  /*0f80*/  LDC.64 R122, c[0x0][0x590] ;  /* 0x00016400ff7a7b82 */ /* 0x000ea40000000a00 */
[----:B--2---:R2:W5:Y:S01]  /*0f90*/  LDG.E R122, desc[UR36][R122.64] ;  /* 0x000000247a7a7981 */ /* 0x004562000c1e1900 */
[----:B------:R-:W-:Y:S05]  /*0fa0*/  BRA `(.L_x_12) ;  /* 0x0000000000087947 */ /* 0x000fea0003800000 */
.L_x_13:
[----:B------:R-:W-:Y:S02]  /*0fb0*/  ULDC UR4, c[0x0][0x584] ;  /* 0x0001610000047ab9 */ /* 0x000fe40000000800 */
[----:B------:R-:W-:-:S07]  /*0fc0*/  IMAD.U32 R122, RZ, RZ, UR4 ;  /* 0x00000004ff7a7e24 */ /* 0x000fce000f8e00ff */
.L_x_12:
[----:B------:R-:W-:-:S13]  /*0fd0*/  LOP3.LUT P0, RZ, R0, 0xff, RZ, 0xc0, !PT ;  /* 0x000000ff00ff7812 */ /* 0x000fda000780c0ff */
[----:B------:R-:W-:Y:S05]  /*0fe0*/  @!P0 EXIT ;  /* 0x000000000000894d */ /* 0x000fea0003800000 */
[----:B------:R-:W-:Y:S01]  /*0ff0*/  ULDC UR4, c[0x0][0x28c] ;  /* 0x0000a30000047ab9 */ /* 0x000fe20000000800 */
[----:B------:R-:W-:Y:S01]  /*1000*/  UMOV UR38, URZ ;  /* 0x0000003f00267c82 */ /* 0x000fe20008000000 */
[----:B------:R-:W-:Y:S01]  /*1010*/  UIADD3 UR4, UR4, 0x3f, URZ ;  /* 0x0000003f04047890 */ /* 0x000fe2000fffe03f */
[----:B------:R-:W-:-:S03]  /*1020*/  UMOV UR39, URZ ;  /* 0x0000003f00277c82 */ /* 0x000fc60008000000 */
[----:B------:R-:W-:-:S04]  /*1030*/  USHF.R.S32.HI UR5, URZ, 0x1f, UR4 ;  /* 0x0000001f3f057899 */ /* 0x000fc80008011404 */
[----:B------:R-:W-:-:S04]  /*1040*/  ULEA.HI UR5, UR5, UR4, URZ, 0x6 ;  /* 0x0000000405057291 */ /* 0x000fc8000f8f303f */
[----:B------:R-:W-:-:S12]  /*1050*/  USHF.R.S32.HI UR40, URZ, 0x6, UR5 ;  /* 0x000000063f287899 */ /* 0x000fd80008011405 */
.L_x_227:
[----:B------:R-:W-:Y:S01]  /*1060*/  LOP3.LUT R0, R18, 0x80, RZ, 0xc0, !PT ;  /* 0x0000008012007812 */ /* 0x000fe200078ec0ff */
[----:B---3--:R-:W3:Y:S01]  /*1070*/  S2UR UR7, SR_CgaCtaId ;  /* 0x00000000000779c3 */ /* 0x008ee20000008800 */
[----:B------:R-:W-:Y:S02]  /*1080*/  UMOV UR6, 0x400 ;  /* 0x0000040000067882 */ /* 0x000fe40000000000 */
[----:B------:R-:W-:-:S06]  /*1090*/  SHF.R.U32.HI R0, RZ, 0x7, R0 ;  /* 0x00000007ff007819 */ /* 0x000fcc0000011600 */
[----:B----4-:R-:W4:Y:S01]  /*10a0*/  SHFL.IDX PT, R0, R0, RZ, 0x1f ;  /* 0x00001fff00007589 */ /* 0x010f2200000e0000 */
[----:B---3--:R-:W-:Y:S01]  /*10b0*/  ULEA UR6, UR7, UR6, 0x18 ;  /* 0x0000000607067291 */ /* 0x008fe2000f8ec03f */
[----:B----4-:R-:W-:-:S13]  /*10c0*/  R2UR UR4, R0 ;  /* 0x00000000000472ca */ /* 0x010fda00000e0000 */
[----:B------:R-:W-:-:S04]  /*10d0*/  ULEA.HI UR5, UR4, UR4, URZ, 0x1 ;  /* 0x0000000404057291 */ /* 0x000fc8000f8f083f */
[----:B------:R-:W-:-:S04]  /*10e0*/  ULOP3.LUT UR5, UR5, 0xffffe, URZ, 0xc0, !UPT ;  /* 0x000ffffe05057892 */ /* 0x000fc8000f8ec03f */
[----:B------:R-:W-:-:S03]  /*10f0*/  UIADD3 UR5, UR4, -UR5, URZ ;  /* 0x8000000504057290 */ /* 0x000fc6000fffe03f */
[----:B------:R-:W-:Y:S01]  /*1100*/  ULDC UR4, c[0x0][0x28c] ;  /* 0x0000a30000047ab9 */ /* 0x000fe20000000800 */
[----:B------:R-:W-:Y:S01]  /*1110*/  ULEA UR5, UR5, UR6, 0xc ;  /* 0x0000000605057291 */ /* 0x000fe2000f8e603f */
[----:B------:R-:W-:-:S03]  /*1120*/  ISETP.LT.AND P0, PT, RZ, UR4, PT ;  /* 0x00000004ff007c0c */ /* 0x000fc6000bf01270 */
[----:B------:R-:W-:-:S04]  /*1130*/  UIADD3 UR5, UR5, 0x180, URZ ;  /* 0x0000018005057890 */ /* 0x000fc8000fffe03f */
[----:B------:R-:W-:-:S04]  /*1140*/  USHF.R.U32.HI UR5, URZ, 0x4, UR5 ;  /* 0x000000043f057899 */ /* 0x000fc80008011605 */
[----:B------:R-:W-:-:S04]  /*1150*/  ULOP3.LUT UR5, UR5, 0x3fff, URZ, 0xc0, !UPT ;  /* 0x00003fff05057892 */ /* 0x000fc8000f8ec03f */
[----:B------:R-:W-:Y:S01]  /*1160*/  ULOP3.LUT UR41, UR5, 0x10000, URZ, 0xfc, !UPT ;  /* 0x0001000005297892 */ /* 0x000fe2000f8efc3f */
[----:B-1----:R-:W-:Y:S11]  /*1170*/  @P0 BRA `(.L_x_14) ;  /* 0x0000000000400947 */ /* 0x002ff60003800000 */
[----:B------:R-:W-:Y:S01]  /*1180*/  MOV R0, 0x0 ;  /* 0x0000000000007802 */ /* 0x000fe20000000f00 */
[----:B------:R-:W-:Y:S01]  /*1190*/  ULDC.64 UR4, c[0x4][0x68] ;  /* 0x01001a0000047ab9 */ /* 0x000fe20000000a00 */
[----:B------:R-:W-:Y:S01]  /*11a0*/  ULDC.64 UR6, c[0x4][0x8] ;  /* 0x0100020000067ab9 */ /* 0x000fe20000000a00 */
[----:B01----:R-:W-:Y:S01]  /*11b0*/  IMAD.U32 R4, RZ, RZ, UR4 ;  /* 0x00000004ff047e24 */ /* 0x003fe2000f8e00ff */
[----:B------:R0:W1:Y:S01]  /*11c0*/  LDC.64 R14, c[0x4][R0] ;  /* 0x01000000000e7b82 */ /* 0x0000620000000a00 */
[----:B------:R-:W-:Y:S01]  /*11d0*/  IMAD.U32 R5, RZ, RZ, UR5 ;  /* 0x00000005ff057e24 */ /* 0x000fe2000f8e00ff */
[----:B------:R-:W-:Y:S01]  /*11e0*/  ULDC.64 UR4, c[0x4][0x70] ;  /* 0x01001c0000047ab9 */ /* 0x000fe20000000a00 */
[----:B------:R-:W-:Y:S02]  /*11f0*/  IMAD.U32 R10, RZ, RZ, UR6 ;  /* 0x00000006ff0a7e24 */ /* 0x000fe4000f8e00ff */
[----:B------:R-:W-:Y:S02]  /*1200*/  IMAD.U32 R6, RZ, RZ, UR4 ;  /* 0x00000004ff067e24 */ /* 0x000fe4000f8e00ff */
[----:B------:R-:W-:-:S02]  /*1210*/  IMAD.U32 R7, RZ, RZ, UR5 ;  /* 0x00000005ff077e24 */ /* 0x000fc4000f8e00ff */
[----:B------:R-:W-:Y:S02]  /*1220*/  IMAD.U32 R11, RZ, RZ, UR7 ;  /* 0x00000007ff0b7e24 */ /* 0x000fe4000f8e00ff */
[----:B------:R-:W-:Y:S02]  /*1230*/  IMAD.MOV.U32 R8, RZ, RZ, 0x1e1 ;  /* 0x000001e1ff087424 */ /* 0x000fe400078e00ff */
[----:B------:R-:W-:Y:S02]  /*1240*/  IMAD.MOV.U32 R12, RZ, RZ, 0x1 ;  /* 0x00000001ff0c7424 */ /* 0x000fe400078e00ff */
[----:B0-----:R-:W-:-:S07]  /*1250*/  IMAD.MOV.U32 R13, RZ, RZ, RZ ;  /* 0x000000ffff0d7224 */ /* 0x001fce00078e00ff */
[----:B------:R-:W-:-:S07]  /*1260*/  LEPC R20, `(.L_x_14) ;  /* 0x000000001014794e */ /* 0x000fce0000000000 */
[----:B-12--5:R-:W-:Y:S05]  /*1270*/  CALL.ABS.NOINC R14 ;  /* 0x000000000e007343 */ /* 0x026fea0003c00000 */
.L_x_14:
[----:B------:R-:W-:-:S04]  /*1280*/  LOP3.LUT R0, R19, 0x1, RZ, 0xfc, !PT ;  /* 0x0000000113007812 */ /* 0x000fc800078efcff */
[----:B------:R-:W-:-:S13]  /*1290*/  ISETP.NE.AND P0, PT, R0, 0x3, PT ;  /* 0x000000030000780c */ /* 0x000fda0003f05270 */
[----:B------:R-:W-:Y:S05]  /*12a0*/  @!P0 BRA `(.L_x_15) ;  /* 0x0000000000048947 */ /* 0x000fea0003800000 */
[----:B------:R-:W-:Y:S01]  /*12b0*/  BPT.TRAP 0x1 ;  /* 0x000000040000795c */ /* 0x000fe20000300000 */
.L_x_15:
[----:B------:R-:W3:Y:S01]  /*12c0*/  S2UR UR5, SR_CgaCtaId ;  /* 0x00000000000579c3 */ /* 0x000ee20000008800 */
[----:B------:R-:W-:Y:S01]  /*12d0*/  UMOV UR4, 0x400 ;  /* 0x0000040000047882 */ /* 0x000fe20000000000 */
[----:B------:R-:W-:Y:S02]  /*12e0*/  IMAD.U32 R0, RZ, RZ, UR38 ;  /* 0x00000026ff007e24 */ /* 0x000fe4000f8e00ff */
[----:B------:R-:W-:-:S03]  /*12f0*/  IMAD.U32 R3, RZ, RZ, UR39 ;  /* 0x00000027ff037e24 */ /* 0x000fc6000f8e00ff */
[----:B------:R-:W-:Y:S01]  /*1300*/  SHF.L.U32 R0, R0, 0x1f, RZ ;  /* 0x0000001f00007819 */ /* 0x000fe200000006ff */
[----:B---3--:R-:W-:-:S06]  /*1310*/  ULEA UR4, UR5, UR4, 0x18 ;  /* 0x0000000405047291 */ /* 0x008fcc000f8ec03f */
[----:B------:R-:W-:-:S04]  /*1320*/  IMAD.U32 R6, RZ, RZ, UR4 ;  /* 0x00000004ff067e24 */ /* 0x000fc8000f8e00ff */
[----:B------:R-:W-:-:S04]  /*1330*/  IMAD R3, R3, 0x8, R6 ;  /* 0x0000000803037824 */ /* 0x000fc800078e0206 */
[----:B------:R3:W4:Y:S01]  /*1340*/  SYNCS.PHASECHK.TRANS64.TRYWAIT P1, [R3+URZ], R0 ;  /* 0x00000000030075a7 */ /* 0x000722000802017f */
[----:B------:R-:W-:Y:S05]  /*1350*/  @!P0 BRA `(.L_x_16) ;  /* 0x0000000000048947 */ /* 0x000fea0003800000 */
[----:B------:R-:W-:Y:S01]  /*1360*/  BPT.TRAP 0x1 ;  /* 0x000000040000795c */ /* 0x000fe20000300000 */
.L_x_16:
[----:B----4-:R-:W-:Y:S05]  /*1370*/  @P1 BRA `(.L_x_17) ;  /* 0x0000000000081947 */ /* 0x010fea0003800000 */
[----:B------:R-:W4:Y:S02]  /*1380*/  SYNCS.PHASECHK.TRANS64.TRYWAIT P1, [R3+URZ], R0 ;  /* 0x00000000030075a7 */ /* 0x000f24000802017f */
[----:B----4-:R-:W-:Y:S05]  /*1390*/  @!P1 BRA `(.L_x_18) ;  /* 0x0000007400f09947 */ /* 0x010fea0003800000 */
.L_x_17:
[----:B------:R-:W-:-:S04]  /*13a0*/  UISETP.LT.AND UP0, UPT, UR40, 0x1, UPT ;  /* 0x000000012800788c */ /* 0x000fc8000bf01270 */
[----:B------:R-:W-:-:S06]  /*13b0*/  USEL UR4, UR40, 0x1, UP0 ;  /* 0x0000000128047887 */ /* 0x000fcc0008000000 */
[----:B---34-:R-:W-:Y:S01]  /*13c0*/  IMAD.U32 R0, RZ, RZ, UR4 ;  /* 0x00000004ff007e24 */ /* 0x018fe2000f8e00ff */
[----:B------:R-:W-:Y:S05]  /*13d0*/  WARPSYNC.ALL ;  /* 0x0000000000007948 */ /* 0x000fea0003800000 */
[----:B------:R-:W-:-:S04]  /*13e0*/  IADD3 R0, -R0, UR40, RZ ;  /* 0x0000002800007c10 */ /* 0x000fc8000fffe1ff */
[----:B------:R-:W-:Y:S02]  /*13f0*/  ISETP.GE.AND P1, PT, R0, 0x1, PT ;  /* 0x000000010000780c */ /* 0x000fe40003f26270 */
[----:B------:R-:W-:Y:S01]  /*1400*/  R2UR UR4, R6 ;  /* 0x00000000060472ca */ /* 0x000fe200000e0000 */
[----:B------:R-:W-:Y:S01]  /*1410*/  UIMAD UR5, UR39, 0x300, UR41 ;  /* 0x00000300270578a4 */ /* 0x000fe2000f8e0229 */
[----:B------:R-:W-:Y:S01]  /*1420*/  WARPGROUP.ARRIVE ;  /* 0x00000000000079c5 */ /* 0x000fe20000000000 */
[----:B------:R-:W-:Y:S01]  /*1430*/  UMOV UR9, 0x80000020 ;  /* 0x8000002000097882 */ /* 0x000fe20000000000 */
[----:B------:R-:W-:-:S04]  /*1440*/  UMOV UR11, 0x80000020 ;  /* 0x80000020000b7882 */ /* 0x000fc80000000000 */
[----:B------:R-:W-:-:S05]  /*1450*/  UMOV UR8, UR5 ;  /* 0x0000000500087c82 */ /* 0x000fca0008000000 */
[----:B------:R-:W-:-:S04]  /*1460*/  UIADD3 UR4, UR4, 0x24180, URZ ;  /* 0x0002418004047890 */ /* 0x000fc8000fffe03f */
[----:B------:R-:W-:-:S04]  /*1470*/  USHF.R.U32.HI UR4, URZ, 0x4, UR4 ;  /* 0x000000043f047899 */ /* 0x000fc80008011604 */
[----:B------:R-:W-:-:S04]  /*1480*/  ULOP3.LUT UR4, UR4, 0x3fff, URZ, 0xc0, !UPT ;  /* 0x00003fff04047892 */ /* 0x000fc8000f8ec03f */
[----:B------:R-:W-:-:S04]  /*1490*/  ULOP3.LUT UR4, UR4, 0x10000, URZ, 0xfc, !UPT ;  /* 0x0001000004047892 */ /* 0x000fc8000f8efc3f */
[----:B------:R-:W-:-:S07]  /*14a0*/  UIMAD UR6, UR39, 0x180, UR4 ;  /* 0x00000180270678a4 */ /* 0x000fce000f8e0204 */
[----:B------:R-:W-:Y:S02]  /*14b0*/  UMOV UR10, UR6 ;  /* 0x00000006000a7c82 */ /* 0x000fe40008000000 */
[----:B------:R-:W-:Y:S01]  /*14c0*/  IGMMA.64x96x32.S8.S8 R72, gdesc[UR8], RZ, !UPT, gsb0 ;  /* 0x02a00000084879f1 */ /* 0x000fe2000c0410ff */
[----:B------:R-:W-:Y:S01]  /*14d0*/  UIADD3 UR8, UR5, 0x200, URZ ;  /* 0x0000020005087890 */ /* 0x000fe2000fffe03f */
[----:B------:R-:W-:Y:S01]  /*14e0*/  UMOV UR9, 0x80000020 ;  /* 0x8000002000097882 */ /* 0x000fe20000000000 */
[----:B------:R-:W-:Y:S02]  /*14f0*/  WARPGROUP.DEPBAR.LE gsb0, 0x0 ;  /* 0x00008000000079c5 */ /* 0x000fe40000010000 */
[----:B------:R-:W-:-:S06]  /*1500*/  WARPGROUP.ARRIVE ;  /* 0x00000000000079c5 */ /* 0x000fcc0000000000 */
[----:B------:R-:W-:Y:S01]  /*1510*/  IGMMA.64x96x32.S8.S8 R24, gdesc[UR8], RZ, !UPT, gsb0 ;  /* 0x02a00000081879f1 */ /* 0x000fe2000c0410ff */
[----:B------:R-:W-:Y:S02]  /*1520*/  UIADD3 UR8, UR5, 0x2, URZ ;  /* 0x0000000205087890 */ /* 0x000fe4000fffe03f */
[----:B------:R-:W-:Y:S01]  /*1530*/  UIADD3 UR10, UR6, 0x2, URZ ;  /* 0x00000002060a7890 */ /* 0x000fe2000fffe03f */
[----:B------:R-:W-:Y:S01]  /*1540*/  UMOV UR9, 0x80000020 ;  /* 0x8000002000097882 */ /* 0x000fe20000000000 */
[----:B------:R-:W-:Y:S01]  /*1550*/  UMOV UR11, 0x80000020 ;  /* 0x80000020000b7882 */ /* 0x000fe20000000000 */
[----:B------:R-:W-:Y:S02]  /*1560*/  WARPGROUP.DEPBAR.LE gsb0, 0x0 ;  /* 0x00008000000079c5 */ /* 0x000fe40000010000 */
[----:B------:R-:W-:-:S06]  /*1570*/  WARPGROUP.ARRIVE ;  /* 0x00000000000079c5 */ /* 0x000fcc0000000000 */
[----:B------:R-:W-:Y:S01]  /*1580*/  IGMMA.64x96x32.S8.S8 R72, gdesc[UR8], R72, gsb0 ;  /* 0x02a00000084879f1 */ /* 0x000fe20008041048 */
[----:B------:R-:W-:Y:S01]  /*1590*/  UIADD3 UR8, UR5, 0x202, URZ ;  /* 0x0000020205087890 */ /* 0x000fe2000fffe03f */
[----:B------:R-:W-:Y:S01]  /*15a0*/  UMOV UR9, 0x80000020 ;  /* 0x8000002000097882 */ /* 0x000fe20000000000 */
[----:B------:R-:W-:Y:S02]  /*15b0*/  WARPGROUP.DEPBAR.LE gsb0, 0x0 ;  /* 0x00008000000079c5 */ /* 0x000fe40000010000 */
[----:B------:R-:W-:-:S06]  /*15c0*/  WARPGROUP.ARRIVE ;  /* 0x00000000000079c5 */ /* 0x000fcc0000000000 */
[----:B------:R-:W-:Y:S03]  /*15d0*/  IGMMA.64x96x32.S8.S8 R24, gdesc[UR8], R24, gsb0 ;  /* 0x02a00000081879f1 */ /* 0x000fe60008041018 */
[----:B------:R-:W-:Y:S02]  /*15e0*/  WARPGROUP.DEPBAR.LE gsb0, 0x0 ;  /* 0x00008000000079c5 */ /* 0x000fe40000010000 */
[----:B------:R-:W-:Y:S05]  /*15f0*/  @!P1 BRA `(.L_x_19) ;  /* 0x0000000400109947 */ /* 0x000fea0003800000 */
[----:B------:R-:W-:Y:S02]  /*1600*/  UIADD3 UR5, UR39, 0x1, URZ ;  /* 0x0000000127057890 */ /* 0x000fe4000fffe03f */
[----:B------:R-:W-:Y:S02]  /*1610*/  IMAD.U32 R3, RZ, RZ, UR39 ;  /* 0x00000027ff037e24 */ /* 0x000fe4000f8e00ff */
[----:B------:R-:W-:-:S04]  /*1620*/  UISETP.NE.AND UP0, UPT, UR5, 0xc, UPT ;  /* 0x0000000c0500788c */ /* 0x000fc8000bf05270 */
[----:B------:R-:W-:Y:S02]  /*1630*/  USEL UR6, URZ, 0x1, UP0 ;  /* 0x000000013f067887 */ /* 0x000fe40008000000 */
[----:B------:R-:W-:Y:S02]  /*1640*/  USEL UR5, UR5, URZ, UP0 ;  /* 0x0000003f05057287 */ /* 0x000fe40008000000 */
[----:B------:R-:W-:-:S06]  /*1650*/  ULOP3.LUT UR6, UR38, UR6, URZ, 0x3c, !UPT ;  /* 0x0000000626067292 */ /* 0x000fcc000f8e3c3f */
[----:B------:R-:W-:-:S07]  /*1660*/  IMAD.U32 R7, RZ, RZ, UR6 ;  /* 0x00000006ff077e24 */ /* 0x000fce000f8e00ff */
.L_x_26:
[----:B------:R-:W-:Y:S05]  /*1670*/  @!P0 BRA `(.L_x_20) ;  /* 0x0000000000048947 */ /* 0x000fea0003800000 */
[----:B------:R-:W-:Y:S01]  /*1680*/  BPT.TRAP 0x1 ;  /* 0x000000040000795c */ /* 0x000fe20000300000 */
.L_x_20:
[----:B------:R-:W3:Y:S01]  /*1690*/  S2UR UR7, SR_CgaCtaId ;  /* 0x00000000000779c3 */ /* 0x000ee20000008800 */
[----:B------:R-:W-:Y:S01]  /*16a0*/  UMOV UR6, 0x400 ;  /* 0x0000040000067882 */ /* 0x000fe20000000000 */
[----:B01----:R-:W-:Y:S01]  /*16b0*/  IMAD.U32 R5, RZ, RZ, UR5 ;  /* 0x00000005ff057e24 */ /* 0x003fe2000f8e00ff */
[----:B------:R-:W-:Y:S01]  /*16c0*/  SHF.L.U32 R4, R7, 0x1f, RZ ;  /* 0x0000001f07047819 */ /* 0x000fe200000006ff */
[----:B---3--:R-:W-:-:S06]  /*16d0*/  ULEA UR6, UR7, UR6, 0x18 ;  /* 0x0000000607067291 */ /* 0x008fcc000f8ec03f */
[----:B------:R-:W-:-:S04]  /*16e0*/  IMAD.U32 R6, RZ, RZ, UR6 ;  /* 0x00000006ff067e24 */ /* 0x000fc8000f8e00ff */
[----:B------:R-:W-:-:S04]  /*16f0*/  IMAD R5, R5, 0x8, R6 ;  /* 0x0000000805057824 */ /* 0x000fc800078e0206 */
[----:B------:R0:W1:Y:S01]  /*1700*/  SYNCS.PHASECHK.TRANS64.TRYWAIT P1, [R5+URZ], R4 ;  /* 0x00000004050075a7 */ /* 0x000062000802017f */
[----:B------:R-:W-:Y:S05]  /*1710*/  @!P0 BRA `(.L_x_21) ;  /* 0x0000000000048947 */ /* 0x000fea0003800000 */
[----:B------:R-:W-:Y:S01]  /*1720*/  BPT.TRAP 0x1 ;  /* 0x000000040000795c */ /* 0x000fe20000300000 */
.L_x_21:
[----:B-1----:R-:W-:Y:S05]  /*1730*/  @P1 BRA `(.L_x_22) ;  /* 0x0000000000081947 */ /* 0x002fea0003800000 */
[----:B------:R-:W1:Y:S02]  /*1740*/  SYNCS.PHASECHK.TRANS64.TRYWAIT P1, [R5+URZ], R4 ;  /* 0x00000004050075a7 */ /* 0x000e64000802017f */
[----:B-1----:R-:W-:Y:S05]  /*1750*/  @!P1 BRA `(.L_x_23) ;  /* 0x0000007400149947 */ /* 0x002fea0003800000 */
.L_x_22:
[----:B------:R-:W-:Y:S01]  /*1760*/  UIMAD UR6, UR5, 0x300, UR41 ;  /* 0x00000300050678a4 */ /* 0x000fe2000f8e0229 */
[----:B------:R-:W-:Y:S01]  /*1770*/  WARPGROUP.ARRIVE ;  /* 0x00000000000079c5 */ /* 0x000fe20000000000 */
[----:B------:R-:W-:Y:S01]  /*1780*/  UIMAD UR7, UR5, 0x180, UR4 ;  /* 0x00000180050778a4 */ /* 0x000fe2000f8e0204 */
[----:B------:R-:W-:Y:S01]  /*1790*/  UMOV UR9, 0x80000020 ;  /* 0x8000002000097882 */ /* 0x000fe20000000000 */
[----:B------:R-:W-:-:S03]  /*17a0*/  UMOV UR11, 0x80000020 ;  /* 0x80000020000b7882 */ /* 0x000fc60000000000 */
[----:B------:R-:W-:Y:S02]  /*17b0*/  UMOV UR8, UR6 ;  /* 0x0000000600087c82 */ /* 0x000fe40008000000 */
[----:B------:R-:W-:Y:S02]  /*17c0*/  UMOV UR10, UR7 ;  /* 0x00000007000a7c82 */ /* 0x000fe40008000000 */
[----:B------:R-:W-:Y:S01]  /*17d0*/  IGMMA.64x96x32.S8.S8 R72, gdesc[UR8], R72, gsb0 ;  /* 0x02a00000084879f1 */ /* 0x000fe20008041048 */
[----:B------:R-:W-:Y:S01]  /*17e0*/  UIADD3 UR8, UR6, 0x200, URZ ;  /* 0x0000020006087890 */ /* 0x000fe2000fffe03f */
[----:B------:R-:W-:Y:S01]  /*17f0*/  UMOV UR9, 0x80000020 ;  /* 0x8000002000097882 */ /* 0x000fe20000000000 */
[----:B------:R-:W-:Y:S02]  /*1800*/  WARPGROUP.DEPBAR.LE gsb0, 0x0 ;  /* 0x00008000000079c5 */ /* 0x000fe40000010000 */
[----:B------:R-:W-:-:S06]  /*1810*/  WARPGROUP.ARRIVE ;  /* 0x00000000000079c5 */ /* 0x000fcc0000000000 */
[----:B------:R-:W-:Y:S01]  /*1820*/  IGMMA.64x96x32.S8.S8 R24, gdesc[UR8], R24, gsb0 ;  /* 0x02a00000081879f1 */ /* 0x000fe20008041018 */
        /* <DEDUP_REMOVED lines=14> */
[----:B------:R-:W-:Y:S01]  /*1910*/  BPT.TRAP 0x1 ;  /* 0x000000040000795c */ /* 0x000fe20000300000 */
.L_x_24:
[----:B01----:R-:W-:Y:S01]  /*1920*/  IMAD R4, R3, 0x8, R6 ;  /* 0x0000000803047824 */ /* 0x003fe200078e0206 */
[----:B------:R-:W-:-:S03]  /*1930*/  ISETP.GT.U32.AND P1, PT, R19, 0x1, PT ;  /* 0x000000011300780c */ /* 0x000fc60003f24070 */
[----:B------:R-:W-:-:S05]  /*1940*/  VIADD R4, R4, 0x60 ;  /* 0x0000006004047836 */ /* 0x000fca0000000000 */
[----:B------:R-:W-:-:S04]  /*1950*/  PRMT R4, RZ, 0x654, R4 ;  /* 0x00000654ff047816 */ /* 0x000fc80000000004 */
[----:B------:R0:W-:Y:S01]  /*1960*/  SYNCS.ARRIVE.TRANS64.RED.A1T0 RZ, [R4+URZ], RZ ;  /* 0x000000ff04ff79a7 */ /* 0x0001e2000810043f */
[----:B------:R-:W-:Y:S05]  /*1970*/  @P1 BRA `(.L_x_25) ;  /* 0x0000000000041947 */ /* 0x000fea0003800000 */
[----:B------:R-:W-:Y:S01]  /*1980*/  BPT.TRAP 0x1 ;  /* 0x000000040000795c */ /* 0x000fe20000300000 */
.L_x_25:
[----:B------:R-:W-:Y:S01]  /*1990*/  UIADD3 UR5, UR5, 0x1, URZ ;  /* 0x0000000105057890 */ /* 0x000fe2000fffe03f */
[C---:B------:R-:W-:Y:S01]  /*19a0*/  ISETP.GT.AND P2, PT, R0.reuse, 0x1, PT ;  /* 0x000000010000780c */ /* 0x040fe20003f44270 */
[----:B------:R-:W-:Y:S02]  /*19b0*/  VIADD R3, R3, 0x1 ;  /* 0x0000000103037836 */ /* 0x000fe40000000000 */
[----:B------:R-:W-:Y:S01]  /*19c0*/  UISETP.NE.AND UP0, UPT, UR5, 0xc, UPT ;  /* 0x0000000c0500788c */ /* 0x000fe2000bf05270 */
[----:B------:R-:W-:Y:S02]  /*19d0*/  VIADD R0, R0, 0xffffffff ;  /* 0xffffffff00007836 */ /* 0x000fe40000000000 */
[C---:B------:R-:W-:Y:S01]  /*19e0*/  ISETP.NE.AND P1, PT, R3.reuse, 0xc, PT ;  /* 0x0000000c0300780c */ /* 0x040fe20003f25270 */
[----:B------:R-:W-:Y:S02]  /*19f0*/  USEL UR6, URZ, 0x1, UP0 ;  /* 0x000000013f067887 */ /* 0x000fe40008000000 */
[----:B------:R-:W-:Y:S01]  /*1a00*/  USEL UR5, UR5, URZ, UP0 ;  /* 0x0000003f05057287 */ /* 0x000fe20008000000 */
[----:B------:R-:W-:-:S03]  /*1a10*/  SEL R3, R3, RZ, P1 ;  /* 0x000000ff03037207 */ /* 0x000fc60000800000 */
[----:B------:R-:W-:Y:S01]  /*1a20*/  LOP3.LUT R7, R7, UR6, RZ, 0x3c, !PT ;  /* 0x0000000607077c12 */ /* 0x000fe2000f8e3cff */
[----:B------:R-:W-:Y:S07]  /*1a30*/  @P2 BRA `(.L_x_26) ;  /* 0xfffffffc000c2947 */ /* 0x000fee000383ffff */
.L_x_19:
[----:B------:R-:W3:Y:S02]  /*1a40*/  LDC R0, c[0x0][0x28c] ;  /* 0x0000a300ff007b82 */ /* 0x000ee40000000800 */
[----:B---3--:R-:W-:-:S13]  /*1a50*/  ISETP.GE.AND P1, PT, R0, 0x1, PT ;  /* 0x000000010000780c */ /* 0x008fda0003f26270 */
[----:B------:R-:W-:Y:S05]  /*1a60*/  @!P1 BRA `(.L_x_27) ;  /* 0x0000000000409947 */ /* 0x000fea0003800000 */
[----:B------:R-:W-:Y:S05]  /*1a70*/  @!P0 BRA `(.L_x_28) ;  /* 0x0000000000048947 */ /* 0x000fea0003800000 */
[----:B------:R-:W-:Y:S01]  /*1a80*/  BPT.TRAP 0x1 ;  /* 0x000000040000795c */ /* 0x000fe20000300000 */
.L_x_28:
[----:B------:R-:W-:Y:S01]  /*1a90*/  UISETP.LT.AND UP0, UPT, UR40, 0x1, UPT ;  /* 0x000000012800788c */ /* 0x000fe2000bf01270 */
[----:B------:R-:W-:-:S03]  /*1aa0*/  ISETP.GT.U32.AND P0, PT, R19, 0x1, PT ;  /* 0x000000011300780c */ /* 0x000fc60003f04070 */
[----:B------:R-:W-:-:S04]  /*1ab0*/  USEL UR6, UR40, 0x1, UP0 ;  /* 0x0000000128067887 */ /* 0x000fc80008000000 */
[----:B------:R-:W-:-:S04]  /*1ac0*/  UIADD3 UR6, UR39, UR40, -UR6 ;  /* 0x0000002827067290 */ /* 0x000fc8000fffe806 */
[----:B------:R-:W-:-:S04]  /*1ad0*/  UIMAD.WIDE.U32 UR4, UR6, -0x55555555, URZ ;  /* 0xaaaaaaab060478a5 */ /* 0x000fc8000f8e003f */
[----:B------:R-:W-:-:S04]  /*1ae0*/  USHF.R.U32.HI UR4, URZ, 0x3, UR5 ;  /* 0x000000033f047899 */ /* 0x000fc80008011605 */
[----:B------:R-:W-:-:S06]  /*1af0*/  UIMAD UR6, UR4, -0xc, UR6 ;  /* 0xfffffff4040678a4 */ /* 0x000fcc000f8e0206 */
[----:B------:R-:W-:-:S04]  /*1b00*/  IMAD.U32 R3, RZ, RZ, UR6 ;  /* 0x00000006ff037e24 */ /* 0x000fc8000f8e00ff */
[----:B------:R-:W-:-:S04]  /*1b10*/  IMAD R0, R3, 0x8, R6 ;  /* 0x0000000803007824 */ /* 0x000fc800078e0206 */
[----:B------:R-:W-:-:S05]  /*1b20*/  VIADD R0, R0, 0x60 ;  /* 0x0000006000007836 */ /* 0x000fca0000000000 */
[----:B------:R-:W-:-:S04]  /*1b30*/  PRMT R0, RZ, 0x654, R0 ;  /* 0x00000654ff007816 */ /* 0x000fc80000000000 */
[----:B------:R3:W-:Y:S01]  /*1b40*/  SYNCS.ARRIVE.TRANS64.RED.A1T0 RZ, [R0+URZ], RZ ;  /* 0x000000ff00ff79a7 */ /* 0x0007e2000810043f */
[----:B------:R-:W-:Y:S05]  /*1b50*/  @P0 BRA `(.L_x_27) ;  /* 0x0000000000040947 */ /* 0x000fea0003800000 */
[----:B------:R-:W-:Y:S01]  /*1b60*/  BPT.TRAP 0x1 ;  /* 0x000000040000795c */ /* 0x000fe20000300000 */
.L_x_27:
[----:B------:R-:W4:Y:S01]  /*1b70*/  LDC R6, c[0x0][0x288] ;  /* 0x0000a200ff067b82 */ /* 0x000f220000000800 */
[--C-:B---3--:R-:W-:Y:S01]  /*1b80*/  SHF.R.U32.HI R0, RZ, 0x2, R18.reuse ;  /* 0x00000002ff007819 */ /* 0x108fe20000011612 */
[----:B------:R-:W-:Y:S01]  /*1b90*/  IMAD R121, R121, 0x60, RZ ;  /* 0x0000006079797824 */ /* 0x000fe200078e02ff */
[C---:B01----:R-:W-:Y:S01]  /*1ba0*/  LOP3.LUT R4, R18.reuse, 0x60, RZ, 0xc0, !PT ;  /* 0x0000006012047812 */ /* 0x043fe200078ec0ff */
[----:B------:R-:W-:Y:S01]  /*1bb0*/  UIADD3 UR39, UR40, UR39, URZ ;  /* 0x0000002728277290 */ /* 0x000fe2000fffe03f */
[----:B------:R-:W-:Y:S01]  /*1bc0*/  SHF.R.U32.HI R5, RZ, 0x7, R18 ;  /* 0x00000007ff057819 */ /* 0x000fe20000011612 */
[----:B------:R-:W-:Y:S01]  /*1bd0*/  IMAD.SHL.U32 R14, R18, 0x2, RZ ;  /* 0x00000002120e7824 */ /* 0x000fe200078e00ff */
[----:B------:R-:W-:Y:S01]  /*1be0*/  LOP3.LUT R3, R0, 0x7, RZ, 0xc0, !PT ;  /* 0x0000000700037812 */ /* 0x000fe200078ec0ff */
[----:B------:R-:W-:Y:S01]  /*1bf0*/  UISETP.GT.U32.AND UP0, UPT, UR39, 0xb, UPT ;  /* 0x0000000b2700788c */ /* 0x000fe2000bf04070 */
[----:B------:R-:W-:Y:S01]  /*1c00*/  SHF.R.U32.HI R4, RZ, 0x1, R4 ;  /* 0x00000001ff047819 */ /* 0x000fe20000011604 */
[----:B------:R-:W-:Y:S01]  /*1c10*/  ULDC UR7, c[0x0][0x284] ;  /* 0x0000a10000077ab9 */ /* 0x000fe20000000800 */
[----:B------:R-:W-:Y:S01]  /*1c20*/  LOP3.LUT R0, R5, 0x1, RZ, 0xc0, !PT ;  /* 0x0000000105007812 */ /* 0x000fe200078ec0ff */
[----:B------:R-:W-:Y:S01]  /*1c30*/  UISETP.LT.U32.AND UP0, UPT, UR40, 0xc, UP0 ;  /* 0x0000000c2800788c */ /* 0x000fe20008701070 */
[----:B------:R-:W-:Y:S01]  /*1c40*/  IADD3 R5, RZ, -R4, -R3 ;  /* 0x80000004ff057210 */ /* 0x000fe20007ffe803 */
[----:B------:R-:W-:Y:S01]  /*1c50*/  UISETP.GE.U32.AND UP1, UPT, UR40, 0xc, UPT ;  /* 0x0000000c2800788c */ /* 0x000fe2000bf26070 */
[----:B------:R-:W-:Y:S01]  /*1c60*/  SHF.R.S32.HI R128, RZ, 0x1f, R22 ;  /* 0x0000001fff807819 */ /* 0x000fe20000011416 */
[C---:B------:R-:W-:Y:S01]  /*1c70*/  IMAD.SHL.U32 R8, R0.reuse, 0x40, RZ ;  /* 0x0000004000087824 */ /* 0x040fe200078e00ff */
[C---:B------:R-:W-:Y:S01]  /*1c80*/  LOP3.LUT R14, R121.reuse, 0x6, R14, 0xf8, !PT ;  /* 0x00000006790e7812 */ /* 0x040fe200078ef80e */
[----:B------:R-:W-:Y:S01]  /*1c90*/  IMAD R5, R0, -0x40, R5 ;  /* 0xffffffc000057824 */ /* 0x000fe200078e0205 */
[----:B------:R-:W-:Y:S01]  /*1ca0*/  LOP3.LUT R0, R18, 0x3, RZ, 0xc0, !PT ;  /* 0x0000000312007812 */ /* 0x000fe200078ec0ff */
[----:B------:R-:W-:Y:S01]  /*1cb0*/  ULDC.64 UR8, c[0x0][0x5d0] ;  /* 0x0001740000087ab9 */ /* 0x000fe20000000a00 */
[----:B------:R-:W-:Y:S01]  /*1cc0*/  LOP3.LUT R3, R8, 0x40, R3, 0xe2, !PT ;  /* 0x0000004008037812 */ /* 0x000fe200078ee203 */
[----:B------:R-:W-:Y:S01]  /*1cd0*/  UIMAD.WIDE.U32 UR4, UR39, -0x55555555, URZ ;  /* 0xaaaaaaab270478a5 */ /* 0x000fe2000f8e003f */
[----:B------:R-:W-:Y:S01]  /*1ce0*/  SHF.R.S32.HI R15, RZ, 0x1f, R14 ;  /* 0x0000001fff0f7819 */ /* 0x000fe2000001140e */
[----:B----4-:R-:W-:Y:S01]  /*1cf0*/  IMAD R8, R0, -0x2, R6 ;  /* 0xfffffffe00087824 */ /* 0x010fe200078e0206 */
[----:B------:R-:W-:Y:S01]  /*1d00*/  ISETP.GE.AND P0, PT, R121, R6, PT ;  /* 0x000000067900720c */ /* 0x000fe20003f06270 */
[----:B------:R-:W-:Y:S01]  /*1d10*/  IMAD R0, R23, 0xc0, RZ ;  /* 0x000000c017007824 */ /* 0x000fe200078e02ff */
[----:B------:R-:W-:Y:S01]  /*1d20*/  LOP3.LUT R4, R3, R4, RZ, 0xfc, !PT ;  /* 0x0000000403047212 */ /* 0x000fe200078efcff */
[----:B------:R-:W-:Y:S01]  /*1d30*/  USEL UR6, URZ, 0x1, !UP0 ;  /* 0x000000013f067887 */ /* 0x000fe2000c000000 */
[----:B------:R-:W-:Y:S01]  /*1d40*/  IMAD R3, R128, UR8, RZ ;  /* 0x0000000880037c24 */ /* 0x000fe2000f8e02ff */
[----:B------:R-:W-:Y:S01]  /*1d50*/  USHF.R.U32.HI UR4, URZ, 0x3, UR5 ;  /* 0x000000033f047899 */ /* 0x000fe20008011605 */
[----:B------:R-:W-:Y:S01]  /*1d60*/  ISETP.GE.OR P0, PT, R0, UR7, P0 ;  /* 0x0000000700007c0c */ /* 0x000fe20008706670 */
[----:B------:R-:W-:Y:S01]  /*1d70*/  ULOP3.LUT UR38, UR38, UR6, URZ, 0x3c, !UPT ;  /* 0x0000000626267292 */ /* 0x000fe2000f8e3c3f */
[----:B------:R-:W-:Y:S01]  /*1d80*/  IMAD R9, R22, UR9, R3 ;  /* 0x0000000916097c24 */ /* 0x000fe2000f8e0203 */
[----:B------:R-:W-:Y:S01]  /*1d90*/  IADD3 R3, -R0, UR7, R5 ;  /* 0x0000000700037c10 */ /* 0x000fe2000fffe105 */
[----:B------:R-:W-:Y:S01]  /*1da0*/  IMAD.WIDE.U32 R6, R22, UR8, R14 ;  /* 0x0000000816067c25 */ /* 0x000fe2000f8e000e */
[----:B------:R-:W-:-:S02]  /*1db0*/  UIMAD UR39, UR4, -0xc, UR39 ;  /* 0xfffffff4042778a4 */ /* 0x000fc4000f8e0227 */
[----:B------:R-:W-:Y:S01]  /*1dc0*/  @UP1 ULOP3.LUT UR38, UR38, 0x1, UR4, 0x78, !UPT ;  /* 0x0000000126261892 */ /* 0x000fe2000f8e7804 */
[----:B------:R-:W-:Y:S02]  /*1dd0*/  IMAD.MOV.U32 R5, RZ, RZ, RZ ;  /* 0x000000ffff057224 */ /* 0x000fe400078e00ff */
[----:B------:R-:W-:Y:S02]  /*1de0*/  IMAD.IADD R7, R7, 0x1, R9 ;  /* 0x0000000107077824 */ /* 0x000fe400078e0209 */
[----:B------:R-:W-:-:S04]  /*1df0*/  IMAD.WIDE R4, R23, 0xc0, R4 ;  /* 0x000000c017047825 */ /* 0x000fc800078e0204 */
[----:B------:R-:W-:Y:S02]  /*1e00*/  IMAD.IADD R121, R8, 0x1, -R121 ;  /* 0x0000000108797824 */ /* 0x000fe400078e0a79 */
[----:B------:R-:W-:Y:S01]  /*1e10*/  IMAD.MOV.U32 R0, RZ, RZ, -0x1 ;  /* 0xffffffffff007424 */ /* 0x000fe200078e00ff */
[----:B------:R-:W-:Y:S06]  /*1e20*/  @P0 BRA `(.L_x_29) ;  /* 0x0000004800f40947 */ /* 0x000fec0003800000 */
[----:B------:R-:W0:Y:S01]  /*1e30*/  LDC.64 R20, c[0x0][0x5c8] ;  /* 0x00017200ff147b82 */ /* 0x000e220000000a00 */
[----:B------:R-:W-:Y:S01]  /*1e40*/  ULDC.64 UR4, c[0x0][0x5c0] ;  /* 0x0001700000047ab9 */ /* 0x000fe20000000a00 */
[----:B------:R-:W-:Y:S01]  /*1e50*/  BSSY B0, `(.L_x_29) ;  /* 0x00004ba000007945 */ /* 0x000fe20003800000 */
[-C--:B0-----:R-:W-:Y:S01]  /*1e60*/  IMAD R8, R5, R20.reuse, RZ ;  /* 0x0000001405087224 */ /* 0x081fe200078e02ff */
[----:B------:R-:W-:Y:S01]  /*1e70*/  SHF.L.U64.HI R13, R20, 0x3, R21 ;  /* 0x00000003140d7819 */ /* 0x000fe20000010215 */
[----:B------:R-:W-:-:S04]  /*1e80*/  IMAD.WIDE.U32 R6, R4, R20, R6 ;  /* 0x0000001404067225 */ /* 0x000fc800078e0006 */
[----:B------:R-:W-:Y:S01]  /*1e90*/  IMAD R9, R4, R21, R8 ;  /* 0x0000001504097224 */ /* 0x000fe200078e0208 */
[----:B------:R-:W-:Y:S01]  /*1ea0*/  IADD3 R126, P0, R6, UR4, RZ ;  /* 0x00000004067e7c10 */ /* 0x000fe2000ff1e0ff */
[C---:B------:R-:W-:Y:S02]  /*1eb0*/  IMAD.SHL.U32 R11, R20.reuse, 0x8, RZ ;  /* 0x00000008140b7824 */ /* 0x040fe400078e00ff */
[----:B------:R-:W-:Y:S01]  /*1ec0*/  IMAD.IADD R9, R7, 0x1, R9 ;  /* 0x0000000107097824 */ /* 0x000fe200078e0209 */
[-C--:B------:R-:W-:Y:S02]  /*1ed0*/  LEA R6, P2, R20, R126.reuse, 0x7 ;  /* 0x0000007e14067211 */ /* 0x080fe400078438ff */
[----:B------:R-:W-:Y:S02]  /*1ee0*/  IADD3 R8, P1, R11, R126, RZ ;  /* 0x0000007e0b087210 */ /* 0x000fe40007f3e0ff */
[----:B------:R-:W-:Y:S02]  /*1ef0*/  IADD3.X R127, R9, UR5, RZ, P0, !PT ;  /* 0x00000005097f7c10 */ /* 0x000fe400087fe4ff */
[----:B-----5:R-:W-:-:S02]  /*1f00*/  ISETP.NE.AND P0, PT, R122, RZ, PT ;  /* 0x000000ff7a00720c */ /* 0x020fc40003f05270 */
[----:B------:R-:W-:Y:S01]  /*1f10*/  LEA.HI.X R7, R20, R127, R21, 0x7, P2 ;  /* 0x0000007f14077211 */ /* 0x000fe200010f3c15 */
[----:B------:R-:W-:Y:S01]  /*1f20*/  IMAD.X R9, R13, 0x1, R127, P1 ;  /* 0x000000010d097824 */ /* 0x000fe200008e067f */
[----:B------:R-:W-:-:S05]  /*1f30*/  IADD3 R10, P2, R11, R6, RZ ;  /* 0x000000060b0a7210 */ /* 0x000fca0007f5e0ff */
[----:B------:R-:W-:-:S04]  /*1f40*/  IMAD.X R11, R13, 0x1, R7, P2 ;  /* 0x000000010d0b7824 */ /* 0x000fc800010e0607 */
[----:B------:R-:W-:Y:S05]  /*1f50*/  @!P0 BRA `(.L_x_30) ;  /* 0x0000003800148947 */ /* 0x000fea0003800000 */
[----:B------:R-:W0:Y:S01]  /*1f60*/  LDC.64 R124, c[0x0][0x5b0] ;  /* 0x00016c00ff7c7b82 */ /* 0x000e220000000a00 */
[----:B------:R-:W-:Y:S01]  /*1f70*/  ULDC.64 UR4, c[0x0][0x5b8] ;  /* 0x00016e0000047ab9 */ /* 0x000fe20000000a00 */
[----:B------:R-:W-:Y:S01]  /*1f80*/  ISETP.GE.AND P0, PT, R3, 0x1, PT ;  /* 0x000000010300780c */ /* 0x000fe20003f06270 */
[----:B------:R-:W-:Y:S01]  /*1f90*/  IMAD R21, R128, UR4, RZ ;  /* 0x0000000480157c24 */ /* 0x000fe2000f8e02ff */
[----:B------:R-:W-:Y:S01]  /*1fa0*/  BSSY B1, `(.L_x_31) ;  /* 0x0000010000017945 */ /* 0x000fe20003800000 */
[C---:B------:R-:W-:Y:S01]  /*1fb0*/  IMAD.WIDE.U32 R14, R22.reuse, UR4, R14 ;  /* 0x00000004160e7c25 */ /* 0x040fe2000f8e000e */
[----:B------:R-:W-:Y:S02]  /*1fc0*/  ISETP.LT.OR P3, PT, R121, 0x1, !P0 ;  /* 0x000000017900780c */ /* 0x000fe40004761670 */
[----:B------:R-:W1:Y:S01]  /*1fd0*/  LDC.64 R12, c[0x0][0x5a8] ;  /* 0x00016a00ff0c7b82 */ /* 0x000e620000000a00 */
[----:B------:R-:W-:Y:S02]  /*1fe0*/  IMAD R21, R22, UR5, R21 ;  /* 0x0000000516157c24 */ /* 0x000fe4000f8e0215 */
[----:B------:R-:W-:-:S02]  /*1ff0*/  IMAD.MOV.U32 R20, RZ, RZ, R14 ;  /* 0x000000ffff147224 */ /* 0x000fc400078e000e */
[----:B------:R-:W-:Y:S02]  /*2000*/  IMAD.IADD R21, R15, 0x1, R21 ;  /* 0x000000010f157824 */ /* 0x000fe400078e0215 */
[-C--:B0-----:R-:W-:Y:S01]  /*2010*/  IMAD R128, R5, R124.reuse, RZ ;  /* 0x0000007c05807224 */ /* 0x081fe200078e02ff */
[----:B------:R-:W-:Y:S01]  /*2020*/  SHF.L.U64.HI R129, R124, 0x3, R125 ;  /* 0x000000037c817819 */ /* 0x000fe2000001027d */
[----:B------:R-:W-:-:S04]  /*2030*/  IMAD.WIDE.U32 R22, R4, R124, R20 ;  /* 0x0000007c04167225 */ /* 0x000fc800078e0014 */
[----:B------:R-:W-:Y:S01]  /*2040*/  IMAD R135, R4, R125, R128 ;  /* 0x0000007d04877224 */ /* 0x000fe200078e0280 */
[----:B-1----:R-:W-:Y:S01]  /*2050*/  IADD3 R22, P1, R22, R12, RZ ;  /* 0x0000000c16167210 */ /* 0x002fe20007f3e0ff */
[----:B------:R-:W-:-:S03]  /*2060*/  IMAD.SHL.U32 R128, R124, 0x8, RZ ;  /* 0x000000087c807824 */ /* 0x000fc600078e00ff */
[----:B------:R-:W-:Y:S01]  /*2070*/  IADD3.X R23, R13, R23, R135, P1, !PT ;  /* 0x000000170d177210 */ /* 0x000fe20000ffe487 */
[----:B------:R-:W-:Y:S08]  /*2080*/  @P3 BRA `(.L_x_32) ;  /* 0x0000000000043947 */ /* 0x000ff00003800000 */
[----:B--2---:R0:W5:Y:S02]  /*2090*/  LDG.E.U8 R123, desc[UR36][R22.64] ;  /* 0x00000024167b7981 */ /* 0x004164000c1e1100 */
.L_x_32:
[----:B------:R-:W-:Y:S05]  /*20a0*/  BSYNC B1 ;  /* 0x0000000000017941 */ /* 0x000fea0003800000 */
.L_x_31:
[----:B-----5:R-:W-:Y:S01]  /*20b0*/  LOP3.LUT R132, R123, 0xffff, RZ, 0xc0, !PT ;  /* 0x0000ffff7b847812 */ /* 0x020fe200078ec0ff */
[----:B------:R-:W-:Y:S01]  /*20c0*/  IMAD.WIDE.U32 R130, R4, R124, R128 ;  /* 0x0000007c04827225 */ /* 0x000fe200078e0080 */
[----:B------:R-:W-:Y:S01]  /*20d0*/  ISETP.LT.OR P4, PT, R121, 0x2, !P0 ;  /* 0x000000027900780c */ /* 0x000fe20004781670 */
[----:B------:R-:W-:Y:S01]  /*20e0*/  BSSY B1, `(.L_x_33) ;  /* 0x000000e000017945 */ /* 0x000fe20003800000 */
[----:B------:R-:W-:Y:S01]  /*20f0*/  PRMT R133, R132, 0x8880, RZ ;  /* 0x0000888084857816 */ /* 0x000fe200000000ff */
[----:B------:R-:W-:Y:S01]  /*2100*/  IMAD.IADD R131, R135, 0x1, R131 ;  /* 0x0000000187837824 */ /* 0x000fe200078e0283 */
[----:B------:R-:W-:Y:S02]  /*2110*/  IADD3 R130, P2, P5, R14, R12, R130 ;  /* 0x0000000c0e827210 */ /* 0x000fe40007d5e082 */
[----:B------:R-:W-:Y:S01]  /*2120*/  ISETP.GE.AND P1, PT, R3, 0x9, PT ;  /* 0x000000090300780c */ /* 0x000fe20003f26270 */
[----:B------:R-:W-:Y:S01]  /*2130*/  IMAD R133, R133, R122, RZ ;  /* 0x0000007a85857224 */ /* 0x000fe200078e02ff */
[----:B------:R-:W-:-:S02]  /*2140*/  IADD3.X R131, R21, R13, R131, P2, P5 ;  /* 0x0000000d15837210 */ /* 0x000fc400017ea483 */
[----:B------:R-:W-:Y:S01]  /*2150*/  ISETP.LT.OR P2, PT, R121, 0x1, !P1 ;  /* 0x000000017900780c */ /* 0x000fe20004f41670 */
[----:B------:R-:W-:-:S05]  /*2160*/  @!P3 IMAD R135, R72, R120, R133 ;  /* 0x000000784887b224 */ /* 0x000fca00078e0285 */
[----:B------:R1:W-:Y:S01]  /*2170*/  @!P3 STG.E.U8 desc[UR36][R126.64], R135 ;  /* 0x000000877e00b986 */ /* 0x0003e2000c101124 */
[----:B------:R-:W-:Y:S06]  /*2180*/  @P4 BRA `(.L_x_34) ;  /* 0x00000000000c4947 */ /* 0x000fec0003800000 */
[----:B--2---:R-:W2:Y:S02]  /*2190*/  LDG.E.U8 R123, desc[UR36][R22.64+0x1] ;  /* 0x00000124167b7981 */ /* 0x004ea4000c1e1100 */
[----:B--2---:R-:W-:-:S05]  /*21a0*/  PRMT R133, R123, 0x8880, RZ ;  /* 0x000088807b857816 */ /* 0x004fca00000000ff */
[----:B------:R-:W-:-:S07]  /*21b0*/  IMAD R133, R133, R122, RZ ;  /* 0x0000007a85857224 */ /* 0x000fce00078e02ff */
.L_x_34:
[----:B------:R-:W-:Y:S05]  /*21c0*/  BSYNC B1 ;  /* 0x0000000000017941 */ /* 0x000fea0003800000 */
.L_x_33:
[----:B------:R-:W-:Y:S01]  /*21d0*/  @!P4 IMAD R73, R73, R120, R133 ;  /* 0x000000784949c224 */ /* 0x000fe200078e0285 */
[----:B------:R-:W-:Y:S04]  /*21e0*/  BSSY B1, `(.L_x_35) ;  /* 0x0000006000017945 */ /* 0x000fe80003800000 */
[----:B------:R3:W-:Y:S01]  /*21f0*/  @!P4 STG.E.U8 desc[UR36][R126.64+0x1], R73 ;  /* 0x000001497e00c986 */ /* 0x0007e2000c101124 */
[----:B------:R-:W-:Y:S05]  /*2200*/  @P2 BRA `(.L_x_36) ;  /* 0x00000000000c2947 */ /* 0x000fea0003800000 */
[----:B--2---:R-:W2:Y:S02]  /*2210*/  LDG.E.U8 R123, desc[UR36][R130.64] ;  /* 0x00000024827b7981 */ /* 0x004ea4000c1e1100 */
[----:B--2---:R-:W-:-:S05]  /*2220*/  PRMT R133, R123, 0x8880, RZ ;  /* 0x000088807b857816 */ /* 0x004fca00000000ff */
[----:B------:R-:W-:-:S07]  /*2230*/  IMAD R133, R133, R122, RZ ;  /* 0x0000007a85857224 */ /* 0x000fce00078e02ff */
.L_x_36:
[----:B------:R-:W-:Y:S05]  /*2240*/  BSYNC B1 ;  /* 0x0000000000017941 */ /* 0x000fea0003800000 */
.L_x_35:
[C---:B------:R-:W-:Y:S01]  /*2250*/  ISETP.LT.OR P4, PT, R121.reuse, 0x2, !P1 ;  /* 0x000000027900780c */ /* 0x040fe20004f81670 */
[----:B---3--:R-:W-:Y:S01]  /*2260*/  @!P2 IMAD R73, R74, R120, R133 ;  /* 0x000000784a49a224 */ /* 0x008fe200078e0285 */
[----:B------:R-:W-:Y:S01]  /*2270*/  BSSY B1, `(.L_x_37) ;  /* 0x0000009000017945 */ /* 0x000fe20003800000 */
[C---:B------:R-:W-:Y:S02]  /*2280*/  ISETP.LT.OR P3, PT, R121.reuse, 0x9, !P0 ;  /* 0x000000097900780c */ /* 0x040fe40004761670 */
[C---:B------:R-:W-:Y:S01]  /*2290*/  ISETP.LT.OR P5, PT, R121.reuse, 0xa, !P0 ;  /* 0x0000000a7900780c */ /* 0x040fe200047a1670 */
[----:B------:R3:W-:Y:S01]  /*22a0*/  @!P2 STG.E.U8 desc[UR36][R8.64], R73 ;  /* 0x000000490800a986 */ /* 0x0007e2000c101124 */
[----:B------:R-:W-:-:S06]  /*22b0*/  ISETP.LT.OR P2, PT, R121, 0x9, !P1 ;  /* 0x000000097900780c */ /* 0x000fcc0004f41670 */
[----:B------:R-:W-:Y:S07]  /*22c0*/  @P4 BRA `(.L_x_38) ;  /* 0x00000000000c4947 */ /* 0x000fee0003800000 */
[----:B--2---:R-:W2:Y:S02]  /*22d0*/  LDG.E.U8 R123, desc[UR36][R130.64+0x1] ;  /* 0x00000124827b7981 */ /* 0x004ea4000c1e1100 */
[----:B--2---:R-:W-:-:S05]  /*22e0*/  PRMT R133, R123, 0x8880, RZ ;  /* 0x000088807b857816 */ /* 0x004fca00000000ff */
[----:B------:R-:W-:-:S07]  /*22f0*/  IMAD R133, R133, R122, RZ ;  /* 0x0000007a85857224 */ /* 0x000fce00078e02ff */
.L_x_38:
[----:B------:R-:W-:Y:S05]  /*2300*/  BSYNC B1 ;  /* 0x0000000000017941 */ /* 0x000fea0003800000 */
.L_x_37:
[----:B------:R-:W-:Y:S01]  /*2310*/  @!P4 IMAD R75, R75, R120, R133 ;  /* 0x000000784b4bc224 */ /* 0x000fe200078e0285 */
[----:B------:R-:W-:Y:S04]  /*2320*/  BSSY B1, `(.L_x_39) ;  /* 0x0000006000017945 */ /* 0x000fe80003800000 */
[----:B------:R4:W-:Y:S01]  /*2330*/  @!P4 STG.E.U8 desc[UR36][R8.64+0x1], R75 ;  /* 0x0000014b0800c986 */ /* 0x0009e2000c101124 */
[----:B------:R-:W-:Y:S05]  /*2340*/  @P3 BRA `(.L_x_40) ;  /* 0x00000000000c3947 */ /* 0x000fea0003800000 */
[----:B--2---:R-:W2:Y:S02]  /*2350*/  LDG.E.U8 R123, desc[UR36][R22.64+0x8] ;  /* 0x00000824167b7981 */ /* 0x004ea4000c1e1100 */
[----:B--2---:R-:W-:-:S05]  /*2360*/  PRMT R133, R123, 0x8880, RZ ;  /* 0x000088807b857816 */ /* 0x004fca00000000ff */
[----:B------:R-:W-:-:S07]  /*2370*/  IMAD R133, R133, R122, RZ ;  /* 0x0000007a85857224 */ /* 0x000fce00078e02ff */
.L_x_40:
[----:B------:R-:W-:Y:S05]  /*2380*/  BSYNC B1 ;  /* 0x0000000000017941 */ /* 0x000fea0003800000 */
.L_x_39:
[----:B---3--:R-:W-:Y:S01]  /*2390*/  @!P3 IMAD R73, R76, R120, R133 ;  /* 0x000000784c49b224 */ /* 0x008fe200078e0285 */
[----:B------:R-:W-:Y:S04]  /*23a0*/  BSSY B1, `(.L_x_41) ;  /* 0x0000006000017945 */ /* 0x000fe80003800000 */
[----:B------:R3:W-:Y:S01]  /*23b0*/  @!P3 STG.E.U8 desc[UR36][R126.64+0x8], R73 ;  /* 0x000008497e00b986 */ /* 0x0007e2000c101124 */
[----:B------:R-:W-:Y:S05]  /*23c0*/  @P5 BRA `(.L_x_42) ;  /* 0x00000000000c5947 */ /* 0x000fea0003800000 */
[----:B--2---:R-:W2:Y:S02]  /*23d0*/  LDG.E.U8 R123, desc[UR36][R22.64+0x9] ;  /* 0x00000924167b7981 */ /* 0x004ea4000c1e1100 */
[----:B--2---:R-:W-:-:S05]  /*23e0*/  PRMT R133, R123, 0x8880, RZ ;  /* 0x000088807b857816 */ /* 0x004fca00000000ff */
[----:B------:R-:W-:-:S07]  /*23f0*/  IMAD R133, R133, R122, RZ ;  /* 0x0000007a85857224 */ /* 0x000fce00078e02ff */
.L_x_42:
[----:B------:R-:W-:Y:S05]  /*2400*/  BSYNC B1 ;  /* 0x0000000000017941 */ /* 0x000fea0003800000 */
.L_x_41:
[----:B------:R-:W-:Y:S01]  /*2410*/  @!P5 IMAD R77, R77, R120, R133 ;  /* 0x000000784d4dd224 */ /* 0x000fe200078e0285 */
[----:B------:R-:W-:Y:S04]  /*2420*/  BSSY B1, `(.L_x_43) ;  /* 0x0000006000017945 */ /* 0x000fe80003800000 */
[----:B------:R0:W-:Y:S01]  /*2430*/  @!P5 STG.E.U8 desc[UR36][R126.64+0x9], R77 ;  /* 0x0000094d7e00d986 */ /* 0x0001e2000c101124 */
[----:B------:R-:W-:Y:S05]  /*2440*/  @P2 BRA `(.L_x_44) ;  /* 0x00000000000c2947 */ /* 0x000fea0003800000 */
[----:B--2---:R-:W2:Y:S02]  /*2450*/  LDG.E.U8 R123, desc[UR36][R130.64+0x8] ;  /* 0x00000824827b7981 */ /* 0x004ea4000c1e1100 */
[----:B--2---:R-:W-:-:S05]  /*2460*/  PRMT R133, R123, 0x8880, RZ ;  /* 0x000088807b857816 */ /* 0x004fca00000000ff */
[----:B------:R-:W-:-:S07]  /*2470*/  IMAD R133, R133, R122, RZ ;  /* 0x0000007a85857224 */ /* 0x000fce00078e02ff */
.L_x_44:
[----:B------:R-:W-:Y:S05]  /*2480*/  BSYNC B1 ;  /* 0x0000000000017941 */ /* 0x000fea0003800000 */
.L_x_43:
        /* <DEDUP_REMOVED lines=11> */
.L_x_46:
[----:B------:R-:W-:Y:S05]  /*2540*/  BSYNC B1 ;  /* 0x0000000000017941 */ /* 0x000fea0003800000 */
.L_x_45:
[----:B------:R-:W-:Y:S01]  /*2550*/  @!P4 IMAD R79, R79, R120, R133 ;  /* 0x000000784f4fc224 */ /* 0x000fe200078e0285 */
[----:B------:R-:W-:Y:S04]  /*2560*/  BSSY B1, `(.L_x_47) ;  /* 0x0000006000017945 */ /* 0x000fe80003800000 */
[----:B------:R0:W-:Y:S01]  /*2570*/  @!P4 STG.E.U8 desc[UR36][R8.64+0x9], R79 ;  /* 0x0000094f0800c986 */ /* 0x0001e2000c101124 */
[----:B------:R-:W-:Y:S05]  /*2580*/  @P3 BRA `(.L_x_48) ;  /* 0x00000000000c3947 */ /* 0x000fea0003800000 */
[----:B--2---:R-:W2:Y:S02]  /*2590*/  LDG.E.U8 R123, desc[UR36][R22.64+0x10] ;  /* 0x00001024167b7981 */ /* 0x004ea4000c1e1100 */
[----:B--2---:R-:W-:-:S05]  /*25a0*/  PRMT R133, R123, 0x8880, RZ ;  /* 0x000088807b857816 */ /* 0x004fca00000000ff */
[----:B------:R-:W-:-:S07]  /*25b0*/  IMAD R133, R133, R122, RZ ;  /* 0x0000007a85857224 */ /* 0x000fce00078e02ff */
.L_x_48:
[----:B------:R-:W-:Y:S05]  /*25c0*/  BSYNC B1 ;  /* 0x0000000000017941 */ /* 0x000fea0003800000 */
.L_x_47:
[----:B---3--:R-:W-:Y:S01]  /*25d0*/  @!P3 IMAD R73, R80, R120, R133 ;  /* 0x000000785049b224 */ /* 0x008fe200078e0285 */
[----:B------:R-:W-:Y:S04]  /*25e0*/  BSSY B1, `(.L_x_49) ;  /* 0x0000006000017945 */ /* 0x000fe80003800000 */
[----:B------:R3:W-:Y:S01]  /*25f0*/  @!P3 STG.E.U8 desc[UR36][R126.64+0x10], R73 ;  /* 0x000010497e00b986 */ /* 0x0007e2000c101124 */
[----:B------:R-:W-:Y:S05]  /*2600*/  @P5 BRA `(.L_x_50) ;  /* 0x00000000000c5947 */ /* 0x000fea0003800000 */
[----:B--2---:R-:W2:Y:S02]  /*2610*/  LDG.E.U8 R123, desc[UR36][R22.64+0x11] ;  /* 0x00001124167b7981 */ /* 0x004ea4000c1e1100 */
[----:B--2---:R-:W-:-:S05]  /*2620*/  PRMT R133, R123, 0x8880, RZ ;  /* 0x000088807b857816 */ /* 0x004fca00000000ff */
[----:B------:R-:W-:-:S07]  /*2630*/  IMAD R133, R133, R122, RZ ;  /* 0x0000007a85857224 */ /* 0x000fce00078e02ff */
.L_x_50:
[----:B------:R-:W-:Y:S05]  /*2640*/  BSYNC B1 ;  /* 0x0000000000017941 */ /* 0x000fea0003800000 */
.L_x_49:
[----:B------:R-:W-:Y:S01]  /*2650*/  @!P5 IMAD R81, R81, R120, R133 ;  /* 0x000000785151d224 */ /* 0x000fe200078e0285 */
[----:B------:R-:W-:Y:S04]  /*2660*/  BSSY B1, `(.L_x_51) ;  /* 0x0000006000017945 */ /* 0x000fe80003800000 */
[----:B------:R0:W-:Y:S01]  /*2670*/  @!P5 STG.E.U8 desc[UR36][R126.64+0x11], R81 ;  /* 0x000011517e00d986 */ /* 0x0001e2000c101124 */
[----:B------:R-:W-:Y:S05]  /*2680*/  @P2 BRA `(.L_x_52) ;  /* 0x00000000000c2947 */ /* 0x000fea0003800000 */
[----:B--2---:R-:W2:Y:S02]  /*2690*/  LDG.E.U8 R123, desc[UR36][R130.64+0x10] ;  /* 0x00001024827b7981 */ /* 0x004ea4000c1e1100 */
[----:B--2---:R-:W-:-:S05]  /*26a0*/  PRMT R133, R123, 0x8880, RZ ;  /* 0x000088807b857816 */ /* 0x004fca00000000ff */
[----:B------:R-:W-:-:S07]  /*26b0*/  IMAD R133, R133, R122, RZ ;  /* 0x0000007a85857224 */ /* 0x000fce00078e02ff */
.L_x_52:
[----:B------:R-:W-:Y:S05]  /*26c0*/  BSYNC B1 ;  /* 0x0000000000017941 */ /* 0x000fea0003800000 */
.L_x_51:
        /* <DEDUP_REMOVED lines=11> */
.L_x_54:
[----:B------:R-:W-:Y:S05]  /*2780*/  BSYNC B1 ;  /* 0x0000000000017941 */ /* 0x000fea0003800000 */
.L_x_53:
[----:B------:R-:W-:Y:S01]  /*2790*/  @!P4 IMAD R83, R83, R120, R133 ;  /* 0x000000785353c224 */ /* 0x000fe200078e0285 */
[----:B------:R-:W-:Y:S04]  /*27a0*/  BSSY B1, `(.L_x_55) ;  /* 0x0000006000017945 */ /* 0x000fe80003800000 */
[----:B------:R0:W-:Y:S01]  /*27b0*/  @!P4 STG.E.U8 desc[UR36][R8.64+0x11], R83 ;  /* 0x000011530800c986 */ /* 0x0001e2000c101124 */
[----:B------:R-:W-:Y:S05]  /*27c0*/  @P3 BRA `(.L_x_56) ;  /* 0x00000000000c3947 */ /* 0x000fea0003800000 */
[----:B--2---:R-:W2:Y:S02]  /*27d0*/  LDG.E.U8 R123, desc[UR36][R22.64+0x18] ;  /* 0x00001824167b7981 */ /* 0x004ea4000c1e1100 */
[----:B--2---:R-:W-:-:S05]  /*27e0*/  PRMT R133, R123, 0x8880, RZ ;  /* 0x000088807b857816 */ /* 0x004fca00000000ff */
[----:B------:R-:W-:-:S07]  /*27f0*/  IMAD R133, R133, R122, RZ ;  /* 0x0000007a85857224 */ /* 0x000fce00078e02ff */
.L_x_56:
[----:B------:R-:W-:Y:S05]  /*2800*/  BSYNC B1 ;  /* 0x0000000000017941 */ /* 0x000fea0003800000 */
.L_x_55:
[----:B---3--:R-:W-:Y:S01]  /*2810*/  @!P3 IMAD R73, R84, R120, R133 ;  /* 0x000000785449b224 */ /* 0x008fe200078e0285 */
[----:B------:R-:W-:Y:S04]  /*2820*/  BSSY B1, `(.L_x_57) ;  /* 0x0000006000017945 */ /* 0x000fe80003800000 */
[----:B------:R3:W-:Y:S01]  /*2830*/  @!P3 STG.E.U8 desc[UR36][R126.64+0x18], R73 ;  /* 0x000018497e00b986 */ /* 0x0007e2000c101124 */
[----:B------:R-:W-:Y:S05]  /*2840*/  @P5 BRA `(.L_x_58) ;  /* 0x00000000000c5947 */ /* 0x000fea0003800000 */
[----:B--2---:R-:W2:Y:S02]  /*2850*/  LDG.E.U8 R123, desc[UR36][R22.64+0x19] ;  /* 0x00001924167b7981 */ /* 0x004ea4000c1e1100 */
[----:B--2---:R-:W-:-:S05]  /*2860*/  PRMT R133, R123, 0x8880, RZ ;  /* 0x000088807b857816 */ /* 0x004fca00000000ff */
[----:B------:R-:W-:-:S07]  /*2870*/  IMAD R133, R133, R122, RZ ;  /* 0x0000007a85857224 */ /* 0x000fce00078e02ff */
.L_x_58:
[----:B------:R-:W-:Y:S05]  /*2880*/  BSYNC B1 ;  /* 0x0000000000017941 */ /* 0x000fea0003800000 */
.L_x_57:
[----:B------:R-:W-:Y:S01]  /*2890*/  @!P5 IMAD R85, R85, R120, R133 ;  /* 0x000000785555d224 */ /* 0x000fe200078e0285 */
[----:B------:R-:W-:Y:S04]  /*28a0*/  BSSY B1, `(.L_x_59) ;  /* 0x0000006000017945 */ /* 0x000fe80003800000 */
[----:B------:R0:W-:Y:S01]  /*28b0*/  @!P5 STG.E.U8 desc[UR36][R126.64+0x19], R85 ;  /* 0x000019557e00d986 */ /* 0x0001e2000c101124 */
[----:B------:R-:W-:Y:S05]  /*28c0*/  @P2 BRA `(.L_x_60) ;  /* 0x00000000000c2947 */ /* 0x000fea0003800000 */
[----:B--2---:R-:W2:Y:S02]  /*28d0*/  LDG.E.U8 R123, desc[UR36][R130.64+0x18] ;  /* 0x00001824827b7981 */ /* 0x004ea4000c1e1100 */
[----:B--2---:R-:W-:-:S05]  /*28e0*/  PRMT R133, R123, 0x8880, RZ ;  /* 0x000088807b857816 */ /* 0x004fca00000000ff */
[----:B------:R-:W-:-:S07]  /*28f0*/  IMAD R133, R133, R122, RZ ;  /* 0x0000007a85857224 */ /* 0x000fce00078e02ff */
.L_x_60:
[----:B------:R-:W-:Y:S05]  /*2900*/  BSYNC B1 ;  /* 0x0000000000017941 */ /* 0x000fea0003800000 */
.L_x_59:
        /* <DEDUP_REMOVED lines=11> */
.L_x_62:
[----:B------:R-:W-:Y:S05]  /*29c0*/  BSYNC B1 ;  /* 0x0000000000017941 */ /* 0x000fea0003800000 */
.L_x_61:
[----:B------:R-:W-:Y:S01]  /*29d0*/  @!P4 IMAD R87, R87, R120, R133 ;  /* 0x000000785757c224 */ /* 0x000fe200078e0285 */
[----:B------:R-:W-:Y:S04]  /*29e0*/  BSSY B1, `(.L_x_63) ;  /* 0x0000006000017945 */ /* 0x000fe80003800000 */
[----:B------:R0:W-:Y:S01]  /*29f0*/  @!P4 STG.E.U8 desc[UR36][R8.64+0x19], R87 ;  /* 0x000019570800c986 */ /* 0x0001e2000c101124 */
[----:B------:R-:W-:Y:S05]  /*2a00*/  @P3 BRA `(.L_x_64) ;  /* 0x00000000000c3947 */ /* 0x000fea0003800000 */
[----:B--2---:R-:W2:Y:S02]  /*2a10*/  LDG.E.U8 R123, desc[UR36][R22.64+0x20] ;  /* 0x00002024167b7981 */ /* 0x004ea4000c1e1100 */
[----:B--2---:R-:W-:-:S05]  /*2a20*/  PRMT R133, R123, 0x8880, RZ ;  /* 0x000088807b857816 */ /* 0x004fca00000000ff */
[----:B------:R-:W-:-:S07]  /*2a30*/  IMAD R133, R133, R122, RZ ;  /* 0x0000007a85857224 */ /* 0x000fce00078e02ff */
.L_x_64:
[----:B------:R-:W-:Y:S05]  /*2a40*/  BSYNC B1 ;  /* 0x0000000000017941 */ /* 0x000fea0003800000 */
.L_x_63:
[----:B---3--:R-:W-:Y:S01]  /*2a50*/  @!P3 IMAD R73, R88, R120, R133 ;  /* 0x000000785849b224 */ /* 0x008fe200078e0285 */
[----:B------:R-:W-:Y:S04]  /*2a60*/  BSSY B1, `(.L_x_65) ;  /* 0x0000006000017945 */ /* 0x000fe80003800000 */
[----:B------:R3:W-:Y:S01]  /*2a70*/  @!P3 STG.E.U8 desc[UR36][R126.64+0x20], R73 ;  /* 0x000020497e00b986 */ /* 0x0007e2000c101124 */
[----:B------:R-:W-:Y:S05]  /*2a80*/  @P5 BRA `(.L_x_66) ;  /* 0x00000000000c5947 */ /* 0x000fea0003800000 */
[----:B--2---:R-:W2:Y:S02]  /*2a90*/  LDG.E.U8 R123, desc[UR36][R22.64+0x21] ;  /* 0x00002124167b7981 */ /* 0x004ea4000c1e1100 */
[----:B--2---:R-:W-:-:S05]  /*2aa0*/  PRMT R133, R123, 0x8880, RZ ;  /* 0x000088807b857816 */ /* 0x004fca00000000ff */
[----:B------:R-:W-:-:S07]  /*2ab0*/  IMAD R133, R133, R122, RZ ;  /* 0x0000007a85857224 */ /* 0x000fce00078e02ff */
.L_x_66:
[----:B------:R-:W-:Y:S05]  /*2ac0*/  BSYNC B1 ;  /* 0x0000000000017941 */ /* 0x000fea0003800000 */
.L_x_65:
[----:B------:R-:W-:Y:S01]  /*2ad0*/  @!P5 IMAD R89, R89, R120, R133 ;  /* 0x000000785959d224 */ /* 0x000fe200078e0285 */
[----:B------:R-:W-:Y:S04]  /*2ae0*/  BSSY B1, `(.L_x_67) ;  /* 0x0000006000017945 */ /* 0x000fe80003800000 */
[----:B------:R0:W-:Y:S01]  /*2af0*/  @!P5 STG.E.U8 desc[UR36][R126.64+0x21], R89 ;  /* 0x000021597e00d986 */ /* 0x0001e2000c101124 */
[----:B------:R-:W-:Y:S05]  /*2b00*/  @P2 BRA `(.L_x_68) ;  /* 0x00000000000c2947 */ /* 0x000fea0003800000 */
[----:B--2---:R-:W2:Y:S02]  /*2b10*/  LDG.E.U8 R123, desc[UR36][R130.64+0x20] ;  /* 0x00002024827b7981 */ /* 0x004ea4000c1e1100 */
[----:B--2---:R-:W-:-:S05]  /*2b20*/  PRMT R133, R123, 0x8880, RZ ;  /* 0x000088807b857816 */ /* 0x004fca00000000ff */
[----:B------:R-:W-:-:S07]  /*2b30*/  IMAD R133, R133, R122, RZ ;  /* 0x0000007a85857224 */ /* 0x000fce00078e02ff */
.L_x_68:
[----:B------:R-:W-:Y:S05]  /*2b40*/  BSYNC B1 ;  /* 0x0000000000017941 */ /* 0x000fea0003800000 */
.L_x_67:
        /* <DEDUP_REMOVED lines=11> */
.L_x_70:
[----:B------:R-:W-:Y:S05]  /*2c00*/  BSYNC B1 ;  /* 0x0000000000017941 */ /* 0x000fea0003800000 */
.L_x_69:
[----:B------:R-:W-:Y:S01]  /*2c10*/  @!P4 IMAD R91, R91, R120, R133 ;  /* 0x000000785b5bc224 */ /* 0x000fe200078e0285 */
[----:B------:R-:W-:Y:S04]  /*2c20*/  BSSY B1, `(.L_x_71) ;  /* 0x0000006000017945 */ /* 0x000fe80003800000 */
[----:B------:R0:W-:Y:S01]  /*2c30*/  @!P4 STG.E.U8 desc[UR36][R8.64+0x21], R91 ;  /* 0x0000215b0800c986 */ /* 0x0001e2000c101124 */
[----:B------:R-:W-:Y:S05]  /*2c40*/  @P3 BRA `(.L_x_72) ;  /* 0x00000000000c3947 */ /* 0x000fea0003800000 */
[----:B--2---:R-:W2:Y:S02]  /*2c50*/  LDG.E.U8 R123, desc[UR36][R22.64+0x28] ;  /* 0x00002824167b7981 */ /* 0x004ea4000c1e1100 */
[----:B--2---:R-:W-:-:S05]  /*2c60*/  PRMT R133, R123, 0x8880, RZ ;  /* 0x000088807b857816 */ /* 0x004fca00000000ff */
[----:B------:R-:W-:-:S07]  /*2c70*/  IMAD R133, R133, R122, RZ ;  /* 0x0000007a85857224 */ /* 0x000fce00078e02ff */
.L_x_72:
[----:B------:R-:W-:Y:S05]  /*2c80*/  BSYNC B1 ;  /* 0x0000000000017941 */ /* 0x000fea0003800000 */
.L_x_71:
[----:B---3--:R-:W-:Y:S01]  /*2c90*/  @!P3 IMAD R73, R92, R120, R133 ;  /* 0x000000785c49b224 */ /* 0x008fe200078e0285 */
[----:B------:R-:W-:Y:S04]  /*2ca0*/  BSSY B1, `(.L_x_73) ;  /* 0x0000006000017945 */ /* 0x000fe80003800000 */
[----:B------:R3:W-:Y:S01]  /*2cb0*/  @!P3 STG.E.U8 desc[UR36][R126.64+0x28], R73 ;  /* 0x000028497e00b986 */ /* 0x0007e2000c101124 */
[----:B------:R-:W-:Y:S05]  /*2cc0*/  @P5 BRA `(.L_x_74) ;  /* 0x00000000000c5947 */ /* 0x000fea0003800000 */
[----:B--2---:R-:W2:Y:S02]  /*2cd0*/  LDG.E.U8 R123, desc[UR36][R22.64+0x29] ;  /* 0x00002924167b7981 */ /* 0x004ea4000c1e1100 */
[----:B--2---:R-:W-:-:S05]  /*2ce0*/  PRMT R133, R123, 0x8880, RZ ;  /* 0x000088807b857816 */ /* 0x004fca00000000ff */
[----:B------:R-:W-:-:S07]  /*2cf0*/  IMAD R133, R133, R122, RZ ;  /* 0x0000007a85857224 */ /* 0x000fce00078e02ff */
.L_x_74:
[----:B------:R-:W-:Y:S05]  /*2d00*/  BSYNC B1 ;  /* 0x0000000000017941 */ /* 0x000fea0003800000 */
.L_x_73:
[----:B------:R-:W-:Y:S01]  /*2d10*/  @!P5 IMAD R93, R93, R120, R133 ;  /* 0x000000785d5dd224 */ /* 0x000fe200078e0285 */
[----:B------:R-:W-:Y:S04]  /*2d20*/  BSSY B1, `(.L_x_75) ;  /* 0x0000006000017945 */ /* 0x000fe80003800000 */
[----:B------:R0:W-:Y:S01]  /*2d30*/  @!P5 STG.E.U8 desc[UR36][R126.64+0x29], R93 ;  /* 0x0000295d7e00d986 */ /* 0x0001e2000c101124 */
[----:B------:R-:W-:Y:S05]  /*2d40*/  @P2 BRA `(.L_x_76) ;  /* 0x00000000000c2947 */ /* 0x000fea0003800000 */
[----:B--2---:R-:W2:Y:S02]  /*2d50*/  LDG.E.U8 R123, desc[UR36][R130.64+0x28] ;  /* 0x00002824827b7981 */ /* 0x004ea4000c1e1100 */
[----:B--2---:R-:W-:-:S05]  /*2d60*/  PRMT R133, R123, 0x8880, RZ ;  /* 0x000088807b857816 */ /* 0x004fca00000000ff */
[----:B------:R-:W-:-:S07]  /*2d70*/  IMAD R133, R133, R122, RZ ;  /* 0x0000007a85857224 */ /* 0x000fce00078e02ff */
.L_x_76:
[----:B------:R-:W-:Y:S05]  /*2d80*/  BSYNC B1 ;  /* 0x0000000000017941 */ /* 0x000fea0003800000 */
.L_x_75:
        /* <DEDUP_REMOVED lines=11> */
.L_x_78:
[----:B------:R-:W-:Y:S05]  /*2e40*/  BSYNC B1 ;  /* 0x0000000000017941 */ /* 0x000fea0003800000 */
.L_x_77:
[----:B------:R-:W-:Y:S01]  /*2e50*/  @!P4 IMAD R95, R95, R120, R133 ;  /* 0x000000785f5fc224 */ /* 0x000fe200078e0285 */
[----:B------:R-:W-:Y:S04]  /*2e60*/  BSSY B1, `(.L_x_79) ;  /* 0x0000006000017945 */ /* 0x000fe80003800000 */
[----:B------:R0:W-:Y:S01]  /*2e70*/  @!P4 STG.E.U8 desc[UR36][R8.64+0x29], R95 ;  /* 0x0000295f0800c986 */ /* 0x0001e2000c101124 */
[----:B------:R-:W-:Y:S05]  /*2e80*/  @P3 BRA `(.L_x_80) ;  /* 0x00000000000c3947 */ /* 0x000fea0003800000 */
[----:B--2---:R-:W2:Y:S02]  /*2e90*/  LDG.E.U8 R123, desc[UR36][R22.64+0x30] ;  /* 0x00003024167b7981 */ /* 0x004ea4000c1e1100 */
[----:B--2---:R-:W-:-:S05]  /*2ea0*/  PRMT R133, R123, 0x8880, RZ ;  /* 0x000088807b857816 */ /* 0x004fca00000000ff */
[----:B------:R-:W-:-:S07]  /*2eb0*/  IMAD R133, R133, R122, RZ ;  /* 0x0000007a85857224 */ /* 0x000fce00078e02ff */
.L_x_80:
[----:B------:R-:W-:Y:S05]  /*2ec0*/  BSYNC B1 ;  /* 0x0000000000017941 */ /* 0x000fea0003800000 */
.L_x_79:
[----:B---3--:R-:W-:Y:S01]  /*2ed0*/  @!P3 IMAD R73, R96, R120, R133 ;  /* 0x000000786049b224 */ /* 0x008fe200078e0285 */
[----:B------:R-:W-:Y:S04]  /*2ee0*/  BSSY B1, `(.L_x_81) ;  /* 0x0000006000017945 */ /* 0x000fe80003800000 */
[----:B------:R3:W-:Y:S01]  /*2ef0*/  @!P3 STG.E.U8 desc[UR36][R126.64+0x30], R73 ;  /* 0x000030497e00b986 */ /* 0x0007e2000c101124 */
[----:B------:R-:W-:Y:S05]  /*2f00*/  @P5 BRA `(.L_x_82) ;  /* 0x00000000000c5947 */ /* 0x000fea0003800000 */
[----:B--2---:R-:W2:Y:S02]  /*2f10*/  LDG.E.U8 R123, desc[UR36][R22.64+0x31] ;  /* 0x00003124167b7981 */ /* 0x004ea4000c1e1100 */
[----:B--2---:R-:W-:-:S05]  /*2f20*/  PRMT R133, R123, 0x8880, RZ ;  /* 0x000088807b857816 */ /* 0x004fca00000000ff */
[----:B------:R-:W-:-:S07]  /*2f30*/  IMAD R133, R133, R122, RZ ;  /* 0x0000007a85857224 */ /* 0x000fce00078e02ff */
.L_x_82:
[----:B------:R-:W-:Y:S05]  /*2f40*/  BSYNC B1 ;  /* 0x0000000000017941 */ /* 0x000fea0003800000 */
.L_x_81:
[----:B------:R-:W-:Y:S01]  /*2f50*/  @!P5 IMAD R97, R97, R120, R133 ;  /* 0x000000786161d224 */ /* 0x000fe200078e0285 */
[----:B------:R-:W-:Y:S04]  /*2f60*/  BSSY B1, `(.L_x_83) ;  /* 0x0000006000017945 */ /* 0x000fe80003800000 */
[----:B------:R0:W-:Y:S01]  /*2f70*/  @!P5 STG.E.U8 desc[UR36][R126.64+0x31], R97 ;  /* 0x000031617e00d986 */ /* 0x0001e2000c101124 */
[----:B------:R-:W-:Y:S05]  /*2f80*/  @P2 BRA `(.L_x_84) ;  /* 0x00000000000c2947 */ /* 0x000fea0003800000 */
[----:B--2---:R-:W2:Y:S02]  /*2f90*/  LDG.E.U8 R123, desc[UR36][R130.64+0x30] ;  /* 0x00003024827b7981 */ /* 0x004ea4000c1e1100 */
[----:B--2---:R-:W-:-:S05]  /*2fa0*/  PRMT R133, R123, 0x8880, RZ ;  /* 0x000088807b857816 */ /* 0x004fca00000000ff */
[----:B------:R-:W-:-:S07]  /*2fb0*/  IMAD R133, R133, R122, RZ ;  /* 0x0000007a85857224 */ /* 0x000fce00078e02ff */
.L_x_84:
[----:B------:R-:W-:Y:S05]  /*2fc0*/  BSYNC B1 ;  /* 0x0000000000017941 */ /* 0x000fea0003800000 */
.L_x_83:
        /* <DEDUP_REMOVED lines=11> */
.L_x_86:
[----:B------:R-:W-:Y:S05]  /*3080*/  BSYNC B1 ;  /* 0x0000000000017941 */ /* 0x000fea0003800000 */
.L_x_85:
[----:B------:R-:W-:Y:S01]  /*3090*/  @!P4 IMAD R99, R99, R120, R133 ;  /* 0x000000786363c224 */ /* 0x000fe200078e0285 */
[----:B------:R-:W-:Y:S04]  /*30a0*/  BSSY B1, `(.L_x_87) ;  /* 0x0000006000017945 */ /* 0x000fe80003800000 */
[----:B------:R0:W-:Y:S01]  /*30b0*/  @!P4 STG.E.U8 desc[UR36][R8.64+0x31], R99 ;  /* 0x000031630800c986 */ /* 0x0001e2000c101124 */
[----:B------:R-:W-:Y:S05]  /*30c0*/  @P3 BRA `(.L_x_88) ;  /* 0x00000000000c3947 */ /* 0x000fea0003800000 */
[----:B--2---:R-:W2:Y:S02]  /*30d0*/  LDG.E.U8 R123, desc[UR36][R22.64+0x38] ;  /* 0x00003824167b7981 */ /* 0x004ea4000c1e1100 */
[----:B--2---:R-:W-:-:S05]  /*30e0*/  PRMT R133, R123, 0x8880, RZ ;  /* 0x000088807b857816 */ /* 0x004fca00000000ff */
[----:B------:R-:W-:-:S07]  /*30f0*/  IMAD R133, R133, R122, RZ ;  /* 0x0000007a85857224 */ /* 0x000fce00078e02ff */
.L_x_88:
[----:B------:R-:W-:Y:S05]  /*3100*/  BSYNC B1 ;  /* 0x0000000000017941 */ /* 0x000fea0003800000 */
.L_x_87:
[----:B---3--:R-:W-:Y:S01]  /*3110*/  @!P3 IMAD R73, R100, R120, R133 ;  /* 0x000000786449b224 */ /* 0x008fe200078e0285 */
[----:B------:R-:W-:Y:S04]  /*3120*/  BSSY B1, `(.L_x_89) ;  /* 0x0000006000017945 */ /* 0x000fe80003800000 */
[----:B------:R3:W-:Y:S01]  /*3130*/  @!P3 STG.E.U8 desc[UR36][R126.64+0x38], R73 ;  /* 0x000038497e00b986 */ /* 0x0007e2000c101124 */
[----:B------:R-:W-:Y:S05]  /*3140*/  @P5 BRA `(.L_x_90) ;  /* 0x00000000000c5947 */ /* 0x000fea0003800000 */
[----:B--2---:R-:W2:Y:S02]  /*3150*/  LDG.E.U8 R123, desc[UR36][R22.64+0x39] ;  /* 0x00003924167b7981 */ /* 0x004ea4000c1e1100 */
[----:B--2---:R-:W-:-:S05]  /*3160*/  PRMT R133, R123, 0x8880, RZ ;  /* 0x000088807b857816 */ /* 0x004fca00000000ff */
[----:B------:R-:W-:-:S07]  /*3170*/  IMAD R133, R133, R122, RZ ;  /* 0x0000007a85857224 */ /* 0x000fce00078e02ff */
.L_x_90:
[----:B------:R-:W-:Y:S05]  /*3180*/  BSYNC B1 ;  /* 0x0000000000017941 */ /* 0x000fea0003800000 */
.L_x_89:
[----:B------:R-:W-:Y:S01]  /*3190*/  @!P5 IMAD R101, R101, R120, R133 ;  /* 0x000000786565d224 */ /* 0x000fe200078e0285 */
[----:B------:R-:W-:Y:S04]  /*31a0*/  BSSY B1, `(.L_x_91) ;  /* 0x0000006000017945 */ /* 0x000fe80003800000 */
[----:B------:R0:W-:Y:S01]  /*31b0*/  @!P5 STG.E.U8 desc[UR36][R126.64+0x39], R101 ;  /* 0x000039657e00d986 */ /* 0x0001e2000c101124 */
[----:B------:R-:W-:Y:S05]  /*31c0*/  @P2 BRA `(.L_x_92) ;  /* 0x00000000000c2947 */ /* 0x000fea0003800000 */
[----:B--2---:R-:W2:Y:S02]  /*31d0*/  LDG.E.U8 R123, desc[UR36][R130.64+0x38] ;  /* 0x00003824827b7981 */ /* 0x004ea4000c1e1100 */
[----:B--2---:R-:W-:-:S05]  /*31e0*/  PRMT R133, R123, 0x8880, RZ ;  /* 0x000088807b857816 */ /* 0x004fca00000000ff */
[----:B------:R-:W-:-:S07]  /*31f0*/  IMAD R133, R133, R122, RZ ;  /* 0x0000007a85857224 */ /* 0x000fce00078e02ff */
.L_x_92:
[----:B------:R-:W-:Y:S05]  /*3200*/  BSYNC B1 ;  /* 0x0000000000017941 */ /* 0x000fea0003800000 */
.L_x_91:
        /* <DEDUP_REMOVED lines=11> */
.L_x_94:
[----:B------:R-:W-:Y:S05]  /*32c0*/  BSYNC B1 ;  /* 0x0000000000017941 */ /* 0x000fea0003800000 */
.L_x_93:
[----:B------:R-:W-:Y:S01]  /*32d0*/  @!P4 IMAD R103, R103, R120, R133 ;  /* 0x000000786767c224 */ /* 0x000fe200078e0285 */
[----:B------:R-:W-:Y:S04]  /*32e0*/  BSSY B1, `(.L_x_95) ;  /* 0x0000006000017945 */ /* 0x000fe80003800000 */
[----:B------:R0:W-:Y:S01]  /*32f0*/  @!P4 STG.E.U8 desc[UR36][R8.64+0x39], R103 ;  /* 0x000039670800c986 */ /* 0x0001e2000c101124 */
[----:B------:R-:W-:Y:S05]  /*3300*/  @P3 BRA `(.L_x_96) ;  /* 0x00000000000c3947 */ /* 0x000fea0003800000 */
[----:B--2---:R-:W2:Y:S02]  /*3310*/  LDG.E.U8 R123, desc[UR36][R22.64+0x40] ;  /* 0x00004024167b7981 */ /* 0x004ea4000c1e1100 */
[----:B--2---:R-:W-:-:S05]  /*3320*/  PRMT R133, R123, 0x8880, RZ ;  /* 0x000088807b857816 */ /* 0x004fca00000000ff */
[----:B------:R-:W-:-:S07]  /*3330*/  IMAD R133, R133, R122, RZ ;  /* 0x0000007a85857224 */ /* 0x000fce00078e02ff */
.L_x_96:
[----:B------:R-:W-:Y:S05]  /*3340*/  BSYNC B1 ;  /* 0x0000000000017941 */ /* 0x000fea0003800000 */
.L_x_95:
[----:B---3--:R-:W-:Y:S01]  /*3350*/  @!P3 IMAD R73, R104, R120, R133 ;  /* 0x000000786849b224 */ /* 0x008fe200078e0285 */
[----:B------:R-:W-:Y:S04]  /*3360*/  BSSY B1, `(.L_x_97) ;  /* 0x0000006000017945 */ /* 0x000fe80003800000 */
[----:B------:R3:W-:Y:S01]  /*3370*/  @!P3 STG.E.U8 desc[UR36][R126.64+0x40], R73 ;  /* 0x000040497e00b986 */ /* 0x0007e2000c101124 */
[----:B------:R-:W-:Y:S05]  /*3380*/  @P5 BRA `(.L_x_98) ;  /* 0x00000000000c5947 */ /* 0x000fea0003800000 */
[----:B--2---:R-:W2:Y:S02]  /*3390*/  LDG.E.U8 R123, desc[UR36][R22.64+0x41] ;  /* 0x00004124167b7981 */ /* 0x004ea4000c1e1100 */
[----:B--2---:R-:W-:-:S05]  /*33a0*/  PRMT R133, R123, 0x8880, RZ ;  /* 0x000088807b857816 */ /* 0x004fca00000000ff */
[----:B------:R-:W-:-:S07]  /*33b0*/  IMAD R133, R133, R122, RZ ;  /* 0x0000007a85857224 */ /* 0x000fce00078e02ff */
.L_x_98:
[----:B------:R-:W-:Y:S05]  /*33c0*/  BSYNC B1 ;  /* 0x0000000000017941 */ /* 0x000fea0003800000 */
.L_x_97:
[----:B------:R-:W-:Y:S01]  /*33d0*/  @!P5 IMAD R105, R105, R120, R133 ;  /* 0x000000786969d224 */ /* 0x000fe200078e0285 */
[----:B------:R-:W-:Y:S04]  /*33e0*/  BSSY B1, `(.L_x_99) ;  /* 0x0000006000017945 */ /* 0x000fe80003800000 */
[----:B------:R0:W-:Y:S01]  /*33f0*/  @!P5 STG.E.U8 desc[UR36][R126.64+0x41], R105 ;  /* 0x000041697e00d986 */ /* 0x0001e2000c101124 */
[----:B------:R-:W-:Y:S05]  /*3400*/  @P2 BRA `(.L_x_100) ;  /* 0x00000000000c2947 */ /* 0x000fea0003800000 */
[----:B--2---:R-:W2:Y:S02]  /*3410*/  LDG.E.U8 R123, desc[UR36][R130.64+0x40] ;  /* 0x00004024827b7981 */ /* 0x004ea4000c1e1100 */
[----:B--2---:R-:W-:-:S05]  /*3420*/  PRMT R133, R123, 0x8880, RZ ;  /* 0x000088807b857816 */ /* 0x004fca00000000ff */
[----:B------:R-:W-:-:S07]  /*3430*/  IMAD R133, R133, R122, RZ ;  /* 0x0000007a85857224 */ /* 0x000fce00078e02ff */
.L_x_100:
[----:B------:R-:W-:Y:S05]  /*3440*/  BSYNC B1 ;  /* 0x0000000000017941 */ /* 0x000fea0003800000 */
.L_x_99:
        /* <DEDUP_REMOVED lines=11> */
.L_x_102:
[----:B------:R-:W-:Y:S05]  /*3500*/  BSYNC B1 ;  /* 0x0000000000017941 */ /* 0x000fea0003800000 */
.L_x_101:
[----:B------:R-:W-:Y:S01]  /*3510*/  @!P4 IMAD R107, R107, R120, R133 ;  /* 0x000000786b6bc224 */ /* 0x000fe200078e0285 */
[----:B------:R-:W-:Y:S04]  /*3520*/  BSSY B1, `(.L_x_103) ;  /* 0x0000006000017945 */ /* 0x000fe80003800000 */
[----:B------:R0:W-:Y:S01]  /*3530*/  @!P4 STG.E.U8 desc[UR36][R8.64+0x41], R107 ;  /* 0x0000416b0800c986 */ /* 0x0001e2000c101124 */
[----:B------:R-:W-:Y:S05]  /*3540*/  @P3 BRA `(.L_x_104) ;  /* 0x00000000000c3947 */ /* 0x000fea0003800000 */
[----:B--2---:R-:W2:Y:S02]  /*3550*/  LDG.E.U8 R123, desc[UR36][R22.64+0x48] ;  /* 0x00004824167b7981 */ /* 0x004ea4000c1e1100 */
[----:B--2---:R-:W-:-:S05]  /*3560*/  PRMT R133, R123, 0x8880, RZ ;  /* 0x000088807b857816 */ /* 0x004fca00000000ff */
[----:B------:R-:W-:-:S07]  /*3570*/  IMAD R133, R133, R122, RZ ;  /* 0x0000007a85857224 */ /* 0x000fce00078e02ff */
.L_x_104:
[----:B------:R-:W-:Y:S05]  /*3580*/  BSYNC B1 ;  /* 0x0000000000017941 */ /* 0x000fea0003800000 */
.L_x_103:
[----:B---3--:R-:W-:Y:S01]  /*3590*/  @!P3 IMAD R73, R108, R120, R133 ;  /* 0x000000786c49b224 */ /* 0x008fe200078e0285 */
[----:B------:R-:W-:Y:S04]  /*35a0*/  BSSY B1, `(.L_x_105) ;  /* 0x0000006000017945 */ /* 0x000fe80003800000 */
[----:B------:R3:W-:Y:S01]  /*35b0*/  @!P3 STG.E.U8 desc[UR36][R126.64+0x48], R73 ;  /* 0x000048497e00b986 */ /* 0x0007e2000c101124 */
[----:B------:R-:W-:Y:S05]  /*35c0*/  @P5 BRA `(.L_x_106) ;  /* 0x00000000000c5947 */ /* 0x000fea0003800000 */
[----:B--2---:R-:W2:Y:S02]  /*35d0*/  LDG.E.U8 R123, desc[UR36][R22.64+0x49] ;  /* 0x00004924167b7981 */ /* 0x004ea4000c1e1100 */
[----:B--2---:R-:W-:-:S05]  /*35e0*/  PRMT R133, R123, 0x8880, RZ ;  /* 0x000088807b857816 */ /* 0x004fca00000000ff */
[----:B------:R-:W-:-:S07]  /*35f0*/  IMAD R133, R133, R122, RZ ;  /* 0x0000007a85857224 */ /* 0x000fce00078e02ff */
.L_x_106:
[----:B------:R-:W-:Y:S05]  /*3600*/  BSYNC B1 ;  /* 0x0000000000017941 */ /* 0x000fea0003800000 */
.L_x_105:
[----:B------:R-:W-:Y:S01]  /*3610*/  @!P5 IMAD R109, R109, R120, R133 ;  /* 0x000000786d6dd224 */ /* 0x000fe200078e0285 */
[----:B------:R-:W-:Y:S04]  /*3620*/  BSSY B1, `(.L_x_107) ;  /* 0x0000006000017945 */ /* 0x000fe80003800000 */
[----:B------:R0:W-:Y:S01]  /*3630*/  @!P5 STG.E.U8 desc[UR36][R126.64+0x49], R109 ;  /* 0x0000496d7e00d986 */ /* 0x0001e2000c101124 */
[----:B------:R-:W-:Y:S05]  /*3640*/  @P2 BRA `(.L_x_108) ;  /* 0x00000000000c2947 */ /* 0x000fea0003800000 */
[----:B--2---:R-:W2:Y:S02]  /*3650*/  LDG.E.U8 R123, desc[UR36][R130.64+0x48] ;  /* 0x00004824827b7981 */ /* 0x004ea4000c1e1100 */
[----:B--2---:R-:W-:-:S05]  /*3660*/  PRMT R133, R123, 0x8880, RZ ;  /* 0x000088807b857816 */ /* 0x004fca00000000ff */
[----:B------:R-:W-:-:S07]  /*3670*/  IMAD R133, R133, R122, RZ ;  /* 0x0000007a85857224 */ /* 0x000fce00078e02ff */
.L_x_108:
[----:B------:R-:W-:Y:S05]  /*3680*/  BSYNC B1 ;  /* 0x0000000000017941 */ /* 0x000fea0003800000 */
.L_x_107:
        /* <DEDUP_REMOVED lines=11> */
.L_x_110:
[----:B------:R-:W-:Y:S05]  /*3740*/  BSYNC B1 ;  /* 0x0000000000017941 */ /* 0x000fea0003800000 */
.L_x_109:
[----:B------:R-:W-:Y:S01]  /*3750*/  @!P4 IMAD R111, R111, R120, R133 ;  /* 0x000000786f6fc224 */ /* 0x000fe200078e0285 */
[----:B------:R-:W-:Y:S04]  /*3760*/  BSSY B1, `(.L_x_111) ;  /* 0x0000006000017945 */ /* 0x000fe80003800000 */
[----:B------:R0:W-:Y:S01]  /*3770*/  @!P4 STG.E.U8 desc[UR36][R8.64+0x49], R111 ;  /* 0x0000496f0800c986 */ /* 0x0001e2000c101124 */
[----:B------:R-:W-:Y:S05]  /*3780*/  @P3 BRA `(.L_x_112) ;  /* 0x00000000000c3947 */ /* 0x000fea0003800000 */
[----:B--2---:R-:W2:Y:S02]  /*3790*/  LDG.E.U8 R123, desc[UR36][R22.64+0x50] ;  /* 0x00005024167b7981 */ /* 0x004ea4000c1e1100 */
[----:B--2---:R-:W-:-:S05]  /*37a0*/  PRMT R133, R123, 0x8880, RZ ;  /* 0x000088807b857816 */ /* 0x004fca00000000ff */
[----:B------:R-:W-:-:S07]  /*37b0*/  IMAD R133, R133, R122, RZ ;  /* 0x0000007a85857224 */ /* 0x000fce00078e02ff */
.L_x_112:
[----:B------:R-:W-:Y:S05]  /*37c0*/  BSYNC B1 ;  /* 0x0000000000017941 */ /* 0x000fea0003800000 */
.L_x_111:
[----:B---3--:R-:W-:Y:S01]  /*37d0*/  @!P3 IMAD R73, R112, R120, R133 ;  /* 0x000000787049b224 */ /* 0x008fe200078e0285 */
[----:B------:R-:W-:Y:S04]  /*37e0*/  BSSY B1, `(.L_x_113) ;  /* 0x0000006000017945 */ /* 0x000fe80003800000 */
[----:B------:R3:W-:Y:S01]  /*37f0*/  @!P3 STG.E.U8 desc[UR36][R126.64+0x50], R73 ;  /* 0x000050497e00b986 */ /* 0x0007e2000c101124 */
[----:B------:R-:W-:Y:S05]  /*3800*/  @P5 BRA `(.L_x_114) ;  /* 0x00000000000c5947 */ /* 0x000fea0003800000 */
[----:B--2---:R-:W2:Y:S02]  /*3810*/  LDG.E.U8 R123, desc[UR36][R22.64+0x51] ;  /* 0x00005124167b7981 */ /* 0x004ea4000c1e1100 */
[----:B--2---:R-:W-:-:S05]  /*3820*/  PRMT R133, R123, 0x8880, RZ ;  /* 0x000088807b857816 */ /* 0x004fca00000000ff */
[----:B------:R-:W-:-:S07]  /*3830*/  IMAD R133, R133, R122, RZ ;  /* 0x0000007a85857224 */ /* 0x000fce00078e02ff */
.L_x_114:
[----:B------:R-:W-:Y:S05]  /*3840*/  BSYNC B1 ;  /* 0x0000000000017941 */ /* 0x000fea0003800000 */
.L_x_113:
[----:B------:R-:W-:Y:S01]  /*3850*/  @!P5 IMAD R113, R113, R120, R133 ;  /* 0x000000787171d224 */ /* 0x000fe200078e0285 */
[----:B------:R-:W-:Y:S04]  /*3860*/  BSSY B1, `(.L_x_115) ;  /* 0x0000006000017945 */ /* 0x000fe80003800000 */
[----:B------:R0:W-:Y:S01]  /*3870*/  @!P5 STG.E.U8 desc[UR36][R126.64+0x51], R113 ;  /* 0x000051717e00d986 */ /* 0x0001e2000c101124 */
[----:B------:R-:W-:Y:S05]  /*3880*/  @P2 BRA `(.L_x_116) ;  /* 0x00000000000c2947 */ /* 0x000fea0003800000 */
[----:B--2---:R-:W2:Y:S02]  /*3890*/  LDG.E.U8 R123, desc[UR36][R130.64+0x50] ;  /* 0x00005024827b7981 */ /* 0x004ea4000c1e1100 */
[----:B--2---:R-:W-:-:S05]  /*38a0*/  PRMT R133, R123, 0x8880, RZ ;  /* 0x000088807b857816 */ /* 0x004fca00000000ff */
[----:B------:R-:W-:-:S07]  /*38b0*/  IMAD R133, R133, R122, RZ ;  /* 0x0000007a85857224 */ /* 0x000fce00078e02ff */
.L_x_116:
[----:B------:R-:W-:Y:S05]  /*38c0*/  BSYNC B1 ;  /* 0x0000000000017941 */ /* 0x000fea0003800000 */
.L_x_115:
[C---:B------:R-:W-:Y:S01]  /*38d0*/  ISETP.LT.OR P4, PT, R121.reuse, 0x52, !P1 ;  /* 0x000000527900780c */ /* 0x040fe20004f81670 */
[----:B---3--:R-:W-:Y:S01]  /*38e0*/  @!P2 IMAD R73, R114, R120, R133 ;  /* 0x000000787249a224 */ /* 0x008fe200078e0285 */
[----:B------:R-:W-:Y:S01]  /*38f0*/  BSSY B1, `(.L_x_117) ;  /* 0x000000b000017945 */ /* 0x000fe20003800000 */
[C---:B------:R-:W-:Y:S02]  /*3900*/  ISETP.LT.OR P3, PT, R121.reuse, 0x59, !P0 ;  /* 0x000000597900780c */ /* 0x040fe40004761670 */
[----:B----4-:R-:W-:Y:S01]  /*3910*/  IADD3 R75, P5, R4, 0x80, RZ ;  /* 0x00000080044b7810 */ /* 0x010fe20007fbe0ff */
[----:B------:R3:W-:Y:S01]  /*3920*/  @!P2 STG.E.U8 desc[UR36][R8.64+0x50], R73 ;  /* 0x000050490800a986 */ /* 0x0007e2000c101124 */
[C---:B------:R-:W-:Y:S02]  /*3930*/  ISETP.LT.OR P2, PT, R121.reuse, 0x59, !P1 ;  /* 0x000000597900780c */ /* 0x040fe40004f41670 */
[C---:B------:R-:W-:Y:S02]  /*3940*/  ISETP.LT.OR P0, PT, R121.reuse, 0x5a, !P0 ;  /* 0x0000005a7900780c */ /* 0x040fe40004701670 */
[----:B------:R-:W-:-:S02]  /*3950*/  ISETP.LT.OR P1, PT, R121, 0x5a, !P1 ;  /* 0x0000005a7900780c */ /* 0x000fc40004f21670 */
[----:B------:R-:W-:Y:S11]  /*3960*/  @P4 BRA `(.L_x_118) ;  /* 0x00000000000c4947 */ /* 0x000ff60003800000 */
[----:B--2---:R-:W2:Y:S02]  /*3970*/  LDG.E.U8 R123, desc[UR36][R130.64+0x51] ;  /* 0x00005124827b7981 */ /* 0x004ea4000c1e1100 */
[----:B--2---:R-:W-:-:S05]  /*3980*/  PRMT R133, R123, 0x8880, RZ ;  /* 0x000088807b857816 */ /* 0x004fca00000000ff */
[----:B------:R-:W-:-:S07]  /*3990*/  IMAD R133, R133, R122, RZ ;  /* 0x0000007a85857224 */ /* 0x000fce00078e02ff */
.L_x_118:
[----:B------:R-:W-:Y:S05]  /*39a0*/  BSYNC B1 ;  /* 0x0000000000017941 */ /* 0x000fea0003800000 */
.L_x_117:
[----:B------:R-:W-:Y:S01]  /*39b0*/  @!P4 IMAD R115, R115, R120, R133 ;  /* 0x000000787373c224 */ /* 0x000fe200078e0285 */
[----:B------:R-:W-:Y:S04]  /*39c0*/  BSSY B1, `(.L_x_119) ;  /* 0x0000006000017945 */ /* 0x000fe80003800000 */
[----:B------:R4:W-:Y:S01]  /*39d0*/  @!P4 STG.E.U8 desc[UR36][R8.64+0x51], R115 ;  /* 0x000051730800c986 */ /* 0x0009e2000c101124 */
[----:B------:R-:W-:Y:S05]  /*39e0*/  @P3 BRA `(.L_x_120) ;  /* 0x00000000000c3947 */ /* 0x000fea0003800000 */
[----:B--2---:R-:W2:Y:S02]  /*39f0*/  LDG.E.U8 R123, desc[UR36][R22.64+0x58] ;  /* 0x00005824167b7981 */ /* 0x004ea4000c1e1100 */
[----:B--2---:R-:W-:-:S05]  /*3a00*/  PRMT R133, R123, 0x8880, RZ ;  /* 0x000088807b857816 */ /* 0x004fca00000000ff */
[----:B------:R-:W-:-:S07]  /*3a10*/  IMAD R133, R133, R122, RZ ;  /* 0x0000007a85857224 */ /* 0x000fce00078e02ff */
.L_x_120:
[----:B------:R-:W-:Y:S05]  /*3a20*/  BSYNC B1 ;  /* 0x0000000000017941 */ /* 0x000fea0003800000 */
.L_x_119:
[----:B---3--:R-:W-:Y:S01]  /*3a30*/  @!P3 IMAD R73, R116, R120, R133 ;  /* 0x000000787449b224 */ /* 0x008fe200078e0285 */
[----:B------:R-:W-:Y:S01]  /*3a40*/  BSSY B1, `(.L_x_121) ;  /* 0x0000007000017945 */ /* 0x000fe20003800000 */
[----:B------:R-:W-:-:S03]  /*3a50*/  IMAD.X R5, RZ, RZ, R5, P5 ;  /* 0x000000ffff057224 */ /* 0x000fc600028e0605 */
[----:B------:R3:W-:Y:S01]  /*3a60*/  @!P3 STG.E.U8 desc[UR36][R126.64+0x58], R73 ;  /* 0x000058497e00b986 */ /* 0x0007e2000c101124 */
[----:B------:R-:W-:Y:S05]  /*3a70*/  @P0 BRA `(.L_x_122) ;  /* 0x00000000000c0947 */ /* 0x000fea0003800000 */
[----:B--2---:R-:W2:Y:S02]  /*3a80*/  LDG.E.U8 R123, desc[UR36][R22.64+0x59] ;  /* 0x00005924167b7981 */ /* 0x004ea4000c1e1100 */
[----:B--2---:R-:W-:-:S05]  /*3a90*/  PRMT R133, R123, 0x8880, RZ ;  /* 0x000088807b857816 */ /* 0x004fca00000000ff */
[----:B------:R-:W-:-:S07]  /*3aa0*/  IMAD R133, R133, R122, RZ ;  /* 0x0000007a85857224 */ /* 0x000fce00078e02ff */
.L_x_122:
[----:B------:R-:W-:Y:S05]  /*3ab0*/  BSYNC B1 ;  /* 0x0000000000017941 */ /* 0x000fea0003800000 */
.L_x_121:
[----:B------:R-:W-:Y:S01]  /*3ac0*/  @!P0 IMAD R117, R117, R120, R133 ;  /* 0x0000007875758224 */ /* 0x000fe200078e0285 */
[----:B------:R-:W-:Y:S01]  /*3ad0*/  BSSY B1, `(.L_x_123) ;  /* 0x0000007000017945 */ /* 0x000fe20003800000 */
[----:B------:R-:W-:-:S03]  /*3ae0*/  IMAD R4, R5, R124, RZ ;  /* 0x0000007c05047224 */ /* 0x000fc600078e02ff */
[----:B------:R0:W-:Y:S01]  /*3af0*/  @!P0 STG.E.U8 desc[UR36][R126.64+0x59], R117 ;  /* 0x000059757e008986 */ /* 0x0001e2000c101124 */
[----:B------:R-:W-:Y:S05]  /*3b00*/  @P2 BRA `(.L_x_124) ;  /* 0x00000000000c2947 */ /* 0x000fea0003800000 */
[----:B--2---:R-:W2:Y:S02]  /*3b10*/  LDG.E.U8 R123, desc[UR36][R130.64+0x58] ;  /* 0x00005824827b7981 */ /* 0x004ea4000c1e1100 */
[----:B--2---:R-:W-:-:S05]  /*3b20*/  PRMT R133, R123, 0x8880, RZ ;  /* 0x000088807b857816 */ /* 0x004fca00000000ff */
[----:B------:R-:W-:-:S07]  /*3b30*/  IMAD R133, R133, R122, RZ ;  /* 0x0000007a85857224 */ /* 0x000fce00078e02ff */
.L_x_124:
[----:B------:R-:W-:Y:S05]  /*3b40*/  BSYNC B1 ;  /* 0x0000000000017941 */ /* 0x000fea0003800000 */
.L_x_123:
[----:B------:R-:W-:Y:S01]  /*3b50*/  @!P2 IMAD R5, R118, R120, R133 ;  /* 0x000000787605a224 */ /* 0x000fe200078e0285 */
[----:B------:R-:W-:Y:S01]  /*3b60*/  BSSY B1, `(.L_x_125) ;  /* 0x0000009000017945 */ /* 0x000fe20003800000 */
[C---:B0-----:R-:W-:Y:S02]  /*3b70*/  IMAD R23, R75.reuse, R125, R4 ;  /* 0x0000007d4b177224 */ /* 0x041fe400078e0204 */
[CC--:B------:R-:W-:Y:S01]  /*3b80*/  IMAD.WIDE.U32 R128, R75.reuse, R124.reuse, R128 ;  /* 0x0000007c4b807225 */ /* 0x0c0fe200078e0080 */
[----:B------:R0:W-:Y:S03]  /*3b90*/  @!P2 STG.E.U8 desc[UR36][R8.64+0x58], R5 ;  /* 0x000058050800a986 */ /* 0x0001e6000c101124 */
[----:B------:R-:W-:Y:S01]  /*3ba0*/  IMAD.WIDE.U32 R124, R75, R124, R20 ;  /* 0x0000007c4b7c7225 */ /* 0x000fe200078e0014 */
[----:B------:R-:W-:Y:S06]  /*3bb0*/  @P1 BRA `(.L_x_126) ;  /* 0x00000000000c1947 */ /* 0x000fec0003800000 */
[----:B--2---:R-:W2:Y:S02]  /*3bc0*/  LDG.E.U8 R123, desc[UR36][R130.64+0x59] ;  /* 0x00005924827b7981 */ /* 0x004ea4000c1e1100 */
[----:B--2---:R-:W-:-:S05]  /*3bd0*/  PRMT R133, R123, 0x8880, RZ ;  /* 0x000088807b857816 */ /* 0x004fca00000000ff */
[----:B------:R-:W-:-:S07]  /*3be0*/  IMAD R133, R133, R122, RZ ;  /* 0x0000007a85857224 */ /* 0x000fce00078e02ff */
.L_x_126:
[----:B------:R-:W-:Y:S05]  /*3bf0*/  BSYNC B1 ;  /* 0x0000000000017941 */ /* 0x000fea0003800000 */
.L_x_125:
[----:B------:R-:W-:Y:S01]  /*3c00*/  @!P1 IMAD R119, R119, R120, R133 ;  /* 0x0000007877779224 */ /* 0x000fe200078e0285 */
[----:B------:R-:W-:Y:S01]  /*3c10*/  ISETP.GE.AND P2, PT, R3, 0x81, PT ;  /* 0x000000810300780c */ /* 0x000fe20003f46270 */
[----:B------:R-:W-:Y:S01]  /*3c20*/  BSSY B1, `(.L_x_127) ;  /* 0x000000c000017945 */ /* 0x000fe20003800000 */
[----:B------:R-:W-:Y:S02]  /*3c30*/  IADD3 R4, P5, R124, R12, RZ ;  /* 0x0000000c7c047210 */ /* 0x000fe40007fbe0ff */
[----:B------:R1:W-:Y:S01]  /*3c40*/  @!P1 STG.E.U8 desc[UR36][R8.64+0x59], R119 ;  /* 0x0000597708009986 */ /* 0x0003e2000c101124 */
[----:B------:R-:W-:Y:S02]  /*3c50*/  ISETP.LT.OR P1, PT, R121, 0x1, !P2 ;  /* 0x000000017900780c */ /* 0x000fe40005721670 */
[----:B0-----:R-:W-:Y:S02]  /*3c60*/  IADD3.X R5, R13, R125, R23, P5, !PT ;  /* 0x0000007d0d057210 */ /* 0x001fe40002ffe417 */
[----:B------:R-:W-:-:S02]  /*3c70*/  ISETP.GE.AND P0, PT, R3, 0x89, PT ;  /* 0x000000890300780c */ /* 0x000fc40003f06270 */
[----:B------:R-:W-:Y:S02]  /*3c80*/  IADD3 R12, P4, P3, R14, R12, R128 ;  /* 0x0000000c0e0c7210 */ /* 0x000fe40007b9e080 */
[----:B------:R-:W-:-:S05]  /*3c90*/  ISETP.LT.OR P5, PT, R121, 0x2, !P2 ;  /* 0x000000027900780c */ /* 0x000fca00057a1670 */
[----:B-1----:R-:W-:Y:S08]  /*3ca0*/  @P1 BRA `(.L_x_128) ;  /* 0x00000000000c1947 */ /* 0x002ff00003800000 */
[----:B--2---:R-:W2:Y:S02]  /*3cb0*/  LDG.E.U8 R123, desc[UR36][R4.64] ;  /* 0x00000024047b7981 */ /* 0x004ea4000c1e1100 */
[----:B--2---:R-:W-:-:S05]  /*3cc0*/  PRMT R133, R123, 0x8880, RZ ;  /* 0x000088807b857816 */ /* 0x004fca00000000ff */
[----:B------:R-:W-:-:S07]  /*3cd0*/  IMAD R133, R133, R122, RZ ;  /* 0x0000007a85857224 */ /* 0x000fce00078e02ff */
.L_x_128:
[----:B------:R-:W-:Y:S05]  /*3ce0*/  BSYNC B1 ;  /* 0x0000000000017941 */ /* 0x000fea0003800000 */
.L_x_127:
[----:B------:R-:W-:Y:S01]  /*3cf0*/  @!P1 IMAD R3, R24, R120, R133 ;  /* 0x0000007818039224 */ /* 0x000fe200078e0285 */
[----:B------:R-:W-:Y:S01]  /*3d00*/  BSSY B1, `(.L_x_129) ;  /* 0x0000007000017945 */ /* 0x000fe20003800000 */
[----:B------:R-:W-:-:S03]  /*3d10*/  IMAD.IADD R128, R23, 0x1, R129 ;  /* 0x0000000117807824 */ /* 0x000fc600078e0281 */
[----:B------:R0:W-:Y:S01]  /*3d20*/  @!P1 STG.E.U8 desc[UR36][R6.64], R3 ;  /* 0x0000000306009986 */ /* 0x0001e2000c101124 */
[----:B------:R-:W-:Y:S05]  /*3d30*/  @P5 BRA `(.L_x_130) ;  /* 0x00000000000c5947 */ /* 0x000fea0003800000 */
[----:B--2---:R-:W2:Y:S02]  /*3d40*/  LDG.E.U8 R123, desc[UR36][R4.64+0x1] ;  /* 0x00000124047b7981 */ /* 0x004ea4000c1e1100 */
[----:B--2---:R-:W-:-:S05]  /*3d50*/  PRMT R133, R123, 0x8880, RZ ;  /* 0x000088807b857816 */ /* 0x004fca00000000ff */
[----:B------:R-:W-:-:S07]  /*3d60*/  IMAD R133, R133, R122, RZ ;  /* 0x0000007a85857224 */ /* 0x000fce00078e02ff */
.L_x_130:
[----:B------:R-:W-:Y:S05]  /*3d70*/  BSYNC B1 ;  /* 0x0000000000017941 */ /* 0x000fea0003800000 */
.L_x_129:
[----:B------:R-:W-:Y:S01]  /*3d80*/  ISETP.LT.OR P1, PT, R121, 0x1, !P0 ;  /* 0x000000017900780c */ /* 0x000fe20004721670 */
[----:B------:R-:W-:Y:S01]  /*3d90*/  @!P5 IMAD R25, R25, R120, R133 ;  /* 0x000000781919d224 */ /* 0x000fe200078e0285 */
[----:B------:R-:W-:Y:S01]  /*3da0*/  BSSY B1, `(.L_x_131) ;  /* 0x000000a000017945 */ /* 0x000fe20003800000 */
[----:B------:R-:W-:Y:S02]  /*3db0*/  IADD3.X R13, R21, R13, R128, P4, P3 ;  /* 0x0000000d150d7210 */ /* 0x000fe400027e6480 */
[C---:B------:R-:W-:Y:S01]  /*3dc0*/  ISETP.LT.OR P4, PT, R121.reuse, 0x2, !P0 ;  /* 0x000000027900780c */ /* 0x040fe20004781670 */
[----:B------:R1:W-:Y:S01]  /*3dd0*/  @!P5 STG.E.U8 desc[UR36][R6.64+0x1], R25 ;  /* 0x000001190600d986 */ /* 0x0003e2000c101124 */
[C---:B------:R-:W-:Y:S02]  /*3de0*/  ISETP.LT.OR P5, PT, R121.reuse, 0x9, !P2 ;  /* 0x000000097900780c */ /* 0x040fe400057a1670 */
[----:B------:R-:W-:-:S04]  /*3df0*/  ISETP.LT.OR P3, PT, R121, 0xa, !P2 ;  /* 0x0000000a7900780c */ /* 0x000fc80005761670 */
[----:B------:R-:W-:Y:S09]  /*3e00*/  @P1 BRA `(.L_x_132) ;  /* 0x00000000000c1947 */ /* 0x000ff20003800000 */
[----:B--2---:R-:W2:Y:S02]  /*3e10*/  LDG.E.U8 R123, desc[UR36][R12.64] ;  /* 0x000000240c7b7981 */ /* 0x004ea4000c1e1100 */
[----:B--2---:R-:W-:-:S05]  /*3e20*/  PRMT R133, R123, 0x8880, RZ ;  /* 0x000088807b857816 */ /* 0x004fca00000000ff */
[----:B------:R-:W-:-:S07]  /*3e30*/  IMAD R133, R133, R122, RZ ;  /* 0x0000007a85857224 */ /* 0x000fce00078e02ff */
.L_x_132:
[----:B------:R-:W-:Y:S05]  /*3e40*/  BSYNC B1 ;  /* 0x0000000000017941 */ /* 0x000fea0003800000 */
.L_x_131:
[----:B0-----:R-:W-:Y:S01]  /*3e50*/  @!P1 IMAD R3, R26, R120, R133 ;  /* 0x000000781a039224 */ /* 0x001fe200078e0285 */
[----:B------:R-:W-:Y:S04]  /*3e60*/  BSSY B1, `(.L_x_133) ;  /* 0x0000006000017945 */ /* 0x000fe80003800000 */
[----:B------:R0:W-:Y:S01]  /*3e70*/  @!P1 STG.E.U8 desc[UR36][R10.64], R3 ;  /* 0x000000030a009986 */ /* 0x0001e2000c101124 */
[----:B------:R-:W-:Y:S05]  /*3e80*/  @P4 BRA `(.L_x_134) ;  /* 0x00000000000c4947 */ /* 0x000fea0003800000 */
[----:B--2---:R-:W2:Y:S02]  /*3e90*/  LDG.E.U8 R123, desc[UR36][R12.64+0x1] ;  /* 0x000001240c7b7981 */ /* 0x004ea4000c1e1100 */
[----:B--2---:R-:W-:-:S05]  /*3ea0*/  PRMT R133, R123, 0x8880, RZ ;  /* 0x000088807b857816 */ /* 0x004fca00000000ff */
[----:B------:R-:W-:-:S07]  /*3eb0*/  IMAD R133, R133, R122, RZ ;  /* 0x0000007a85857224 */ /* 0x000fce00078e02ff */
.L_x_134:
[----:B------:R-:W-:Y:S05]  /*3ec0*/  BSYNC B1 ;  /* 0x0000000000017941 */ /* 0x000fea0003800000 */
.L_x_133:
[----:B------:R-:W-:Y:S01]  /*3ed0*/  @!P4 IMAD R27, R27, R120, R133 ;  /* 0x000000781b1bc224 */ /* 0x000fe200078e0285 */
[----:B------:R-:W-:Y:S04]  /*3ee0*/  BSSY B1, `(.L_x_135) ;  /* 0x0000006000017945 */ /* 0x000fe80003800000 */
[----:B------:R0:W-:Y:S01]  /*3ef0*/  @!P4 STG.E.U8 desc[UR36][R10.64+0x1], R27 ;  /* 0x0000011b0a00c986 */ /* 0x0001e2000c101124 */
[----:B------:R-:W-:Y:S05]  /*3f00*/  @P5 BRA `(.L_x_136) ;  /* 0x00000000000c5947 */ /* 0x000fea0003800000 */
[----:B--2---:R-:W2:Y:S02]  /*3f10*/  LDG.E.U8 R123, desc[UR36][R4.64+0x8] ;  /* 0x00000824047b7981 */ /* 0x004ea4000c1e1100 */
[----:B--2---:R-:W-:-:S05]  /*3f20*/  PRMT R133, R123, 0x8880, RZ ;  /* 0x000088807b857816 */ /* 0x004fca00000000ff */
[----:B------:R-:W-:-:S07]  /*3f30*/  IMAD R133, R133, R122, RZ ;  /* 0x0000007a85857224 */ /* 0x000fce00078e02ff */
.L_x_136:
[----:B------:R-:W-:Y:S05]  /*3f40*/  BSYNC B1 ;  /* 0x0000000000017941 */ /* 0x000fea0003800000 */
.L_x_135:
[----:B0-----:R-:W-:Y:S01]  /*3f50*/  @!P5 IMAD R3, R28, R120, R133 ;  /* 0x000000781c03d224 */ /* 0x001fe200078e0285 */
[----:B------:R-:W-:Y:S04]  /*3f60*/  BSSY B1, `(.L_x_137) ;  /* 0x0000006000017945 */ /* 0x000fe80003800000 */
[----:B------:R0:W-:Y:S01]  /*3f70*/  @!P5 STG.E.U8 desc[UR36][R6.64+0x8], R3 ;  /* 0x000008030600d986 */ /* 0x0001e2000c101124 */
[----:B------:R-:W-:Y:S05]  /*3f80*/  @P3 BRA `(.L_x_138) ;  /* 0x00000000000c3947 */ /* 0x000fea0003800000 */
[----:B--2---:R-:W2:Y:S02]  /*3f90*/  LDG.E.U8 R123, desc[UR36][R4.64+0x9] ;  /* 0x00000924047b7981 */ /* 0x004ea4000c1e1100 */
[----:B--2---:R-:W-:-:S05]  /*3fa0*/  PRMT R133, R123, 0x8880, RZ ;  /* 0x000088807b857816 */ /* 0x004fca00000000ff */
[----:B------:R-:W-:-:S07]  /*3fb0*/  IMAD R133, R133, R122, RZ ;  /* 0x0000007a85857224 */ /* 0x000fce00078e02ff */
.L_x_138:
[----:B------:R-:W-:Y:S05]  /*3fc0*/  BSYNC B1 ;  /* 0x0000000000017941 */ /* 0x000fea0003800000 */
.L_x_137:
[----:B------:R-:W-:Y:S01]  /*3fd0*/  ISETP.LT.OR P5, PT, R121, 0x9, !P0 ;  /* 0x000000097900780c */ /* 0x000fe200047a1670 */
[----:B------:R-:W-:Y:S01]  /*3fe0*/  @!P3 IMAD R29, R29, R120, R133 ;  /* 0x000000781d1db224 */ /* 0x000fe200078e0285 */
        /* <DEDUP_REMOVED lines=9> */
.L_x_140:
[----:B------:R-:W-:Y:S05]  /*4080*/  BSYNC B1 ;  /* 0x0000000000017941 */ /* 0x000fea0003800000 */
.L_x_139:
[----:B0-----:R-:W-:Y:S01]  /*4090*/  @!P5 IMAD R3, R30, R120, R133 ;  /* 0x000000781e03d224 */ /* 0x001fe200078e0285 */
[----:B------:R-:W-:Y:S04]  /*40a0*/  BSSY B1, `(.L_x_141) ;  /* 0x0000006000017945 */ /* 0x000fe80003800000 */
[----:B------:R0:W-:Y:S01]  /*40b0*/  @!P5 STG.E.U8 desc[UR36][R10.64+0x8], R3 ;  /* 0x000008030a00d986 */ /* 0x0001e2000c101124 */
[----:B------:R-:W-:Y:S05]  /*40c0*/  @P4 BRA `(.L_x_142) ;  /* 0x00000000000c4947 */ /* 0x000fea0003800000 */
[----:B--2---:R-:W2:Y:S02]  /*40d0*/  LDG.E.U8 R123, desc[UR36][R12.64+0x9] ;  /* 0x000009240c7b7981 */ /* 0x004ea4000c1e1100 */
[----:B--2---:R-:W-:-:S05]  /*40e0*/  PRMT R133, R123, 0x8880, RZ ;  /* 0x000088807b857816 */ /* 0x004fca00000000ff */
[----:B------:R-:W-:-:S07]  /*40f0*/  IMAD R133, R133, R122, RZ ;  /* 0x0000007a85857224 */ /* 0x000fce00078e02ff */
.L_x_142:
[----:B------:R-:W-:Y:S05]  /*4100*/  BSYNC B1 ;  /* 0x0000000000017941 */ /* 0x000fea0003800000 */
.L_x_141:
[----:B------:R-:W-:Y:S01]  /*4110*/  @!P4 IMAD R31, R31, R120, R133 ;  /* 0x000000781f1fc224 */ /* 0x000fe200078e0285 */
[----:B------:R-:W-:Y:S04]  /*4120*/  BSSY B1, `(.L_x_143) ;  /* 0x0000006000017945 */ /* 0x000fe80003800000 */
[----:B------:R0:W-:Y:S01]  /*4130*/  @!P4 STG.E.U8 desc[UR36][R10.64+0x9], R31 ;  /* 0x0000091f0a00c986 */ /* 0x0001e2000c101124 */
[----:B------:R-:W-:Y:S05]  /*4140*/  @P3 BRA `(.L_x_144) ;  /* 0x00000000000c3947 */ /* 0x000fea0003800000 */
[----:B--2---:R-:W2:Y:S02]  /*4150*/  LDG.E.U8 R123, desc[UR36][R4.64+0x10] ;  /* 0x00001024047b7981 */ /* 0x004ea4000c1e1100 */
[----:B--2---:R-:W-:-:S05]  /*4160*/  PRMT R133, R123, 0x8880, RZ ;  /* 0x000088807b857816 */ /* 0x004fca00000000ff */
[----:B------:R-:W-:-:S07]  /*4170*/  IMAD R133, R133, R122, RZ ;  /* 0x0000007a85857224 */ /* 0x000fce00078e02ff */
.L_x_144:
[----:B------:R-:W-:Y:S05]  /*4180*/  BSYNC B1 ;  /* 0x0000000000017941 */ /* 0x000fea0003800000 */
.L_x_143:
[----:B0-----:R-:W-:Y:S01]  /*4190*/  @!P3 IMAD R3, R32, R120, R133 ;  /* 0x000000782003b224 */ /* 0x001fe200078e0285 */
[----:B------:R-:W-:Y:S04]  /*41a0*/  BSSY B1, `(.L_x_145) ;  /* 0x0000006000017945 */ /* 0x000fe80003800000 */
[----:B------:R0:W-:Y:S01]  /*41b0*/  @!P3 STG.E.U8 desc[UR36][R6.64+0x10], R3 ;  /* 0x000010030600b986 */ /* 0x0001e2000c101124 */
[----:B------:R-:W-:Y:S05]  /*41c0*/  @P1 BRA `(.L_x_146) ;  /* 0x00000000000c1947 */ /* 0x000fea0003800000 */
[----:B--2---:R-:W2:Y:S02]  /*41d0*/  LDG.E.U8 R123, desc[UR36][R4.64+0x11] ;  /* 0x00001124047b7981 */ /* 0x004ea4000c1e1100 */
[----:B--2---:R-:W-:-:S05]  /*41e0*/  PRMT R133, R123, 0x8880, RZ ;  /* 0x000088807b857816 */ /* 0x004fca00000000ff */
[----:B------:R-:W-:-:S07]  /*41f0*/  IMAD R133, R133, R122, RZ ;  /* 0x0000007a85857224 */ /* 0x000fce00078e02ff */
.L_x_146:
[----:B------:R-:W-:Y:S05]  /*4200*/  BSYNC B1 ;  /* 0x0000000000017941 */ /* 0x000fea0003800000 */
.L_x_145:
        /* <DEDUP_REMOVED lines=11> */
.L_x_148:
[----:B------:R-:W-:Y:S05]  /*42c0*/  BSYNC B1 ;  /* 0x0000000000017941 */ /* 0x000fea0003800000 */
.L_x_147:
[----:B0-----:R-:W-:Y:S01]  /*42d0*/  @!P4 IMAD R3, R34, R120, R133 ;  /* 0x000000782203c224 */ /* 0x001fe200078e0285 */
[----:B------:R-:W-:Y:S04]  /*42e0*/  BSSY B1, `(.L_x_149) ;  /* 0x0000006000017945 */ /* 0x000fe80003800000 */
[----:B------:R0:W-:Y:S01]  /*42f0*/  @!P4 STG.E.U8 desc[UR36][R10.64+0x10], R3 ;  /* 0x000010030a00c986 */ /* 0x0001e2000c101124 */
[----:B------:R-:W-:Y:S05]  /*4300*/  @P3 BRA `(.L_x_150) ;  /* 0x00000000000c3947 */ /* 0x000fea0003800000 */
[----:B--2---:R-:W2:Y:S02]  /*4310*/  LDG.E.U8 R123, desc[UR36][R12.64+0x11] ;  /* 0x000011240c7b7981 */ /* 0x004ea4000c1e1100 */
[----:B--2---:R-:W-:-:S05]  /*4320*/  PRMT R133, R123, 0x8880, RZ ;  /* 0x000088807b857816 */ /* 0x004fca00000000ff */
[----:B------:R-:W-:-:S07]  /*4330*/  IMAD R133, R133, R122, RZ ;  /* 0x0000007a85857224 */ /* 0x000fce00078e02ff */
.L_x_150:
[----:B------:R-:W-:Y:S05]  /*4340*/  BSYNC B1 ;  /* 0x0000000000017941 */ /* 0x000fea0003800000 */
.L_x_149:
[----:B------:R-:W-:Y:S01]  /*4350*/  @!P3 IMAD R35, R35, R120, R133 ;  /* 0x000000782323b224 */ /* 0x000fe200078e0285 */
[----:B------:R-:W-:Y:S04]  /*4360*/  BSSY B1, `(.L_x_151) ;  /* 0x0000006000017945 */ /* 0x000fe80003800000 */
[----:B------:R0:W-:Y:S01]  /*4370*/  @!P3 STG.E.U8 desc[UR36][R10.64+0x11], R35 ;  /* 0x000011230a00b986 */ /* 0x0001e2000c101124 */
[----:B------:R-:W-:Y:S05]  /*4380*/  @P5 BRA `(.L_x_152) ;  /* 0x00000000000c5947 */ /* 0x000fea0003800000 */
[----:B--2---:R-:W2:Y:S02]  /*4390*/  LDG.E.U8 R123, desc[UR36][R4.64+0x18] ;  /* 0x00001824047b7981 */ /* 0x004ea4000c1e1100 */
[----:B--2---:R-:W-:-:S05]  /*43a0*/  PRMT R133, R123, 0x8880, RZ ;  /* 0x000088807b857816 */ /* 0x004fca00000000ff */
[----:B------:R-:W-:-:S07]  /*43b0*/  IMAD R133, R133, R122, RZ ;  /* 0x0000007a85857224 */ /* 0x000fce00078e02ff */
.L_x_152:
[----:B------:R-:W-:Y:S05]  /*43c0*/  BSYNC B1 ;  /* 0x0000000000017941 */ /* 0x000fea0003800000 */
.L_x_151:
[----:B0-----:R-:W-:Y:S01]  /*43d0*/  @!P5 IMAD R3, R36, R120, R133 ;  /* 0x000000782403d224 */ /* 0x001fe200078e0285 */
[----:B------:R-:W-:Y:S04]  /*43e0*/  BSSY B1, `(.L_x_153) ;  /* 0x0000006000017945 */ /* 0x000fe80003800000 */
[----:B------:R0:W-:Y:S01]  /*43f0*/  @!P5 STG.E.U8 desc[UR36][R6.64+0x18], R3 ;  /* 0x000018030600d986 */ /* 0x0001e2000c101124 */
[----:B------:R-:W-:Y:S05]  /*4400*/  @P1 BRA `(.L_x_154) ;  /* 0x00000000000c1947 */ /* 0x000fea0003800000 */
[----:B--2---:R-:W2:Y:S02]  /*4410*/  LDG.E.U8 R123, desc[UR36][R4.64+0x19] ;  /* 0x00001924047b7981 */ /* 0x004ea4000c1e1100 */
[----:B--2---:R-:W-:-:S05]  /*4420*/  PRMT R133, R123, 0x8880, RZ ;  /* 0x000088807b857816 */ /* 0x004fca00000000ff */
[----:B------:R-:W-:-:S07]  /*4430*/  IMAD R133, R133, R122, RZ ;  /* 0x0000007a85857224 */ /* 0x000fce00078e02ff */
.L_x_154:
[----:B------:R-:W-:Y:S05]  /*4440*/  BSYNC B1 ;  /* 0x0000000000017941 */ /* 0x000fea0003800000 */
.L_x_153:
        /* <DEDUP_REMOVED lines=11> */
.L_x_156:
[----:B------:R-:W-:Y:S05]  /*4500*/  BSYNC B1 ;  /* 0x0000000000017941 */ /* 0x000fea0003800000 */
.L_x_155:
[----:B0-----:R-:W-:Y:S01]  /*4510*/  @!P4 IMAD R3, R38, R120, R133 ;  /* 0x000000782603c224 */ /* 0x001fe200078e0285 */
[----:B------:R-:W-:Y:S04]  /*4520*/  BSSY B1, `(.L_x_157) ;  /* 0x0000006000017945 */ /* 0x000fe80003800000 */
[----:B------:R0:W-:Y:S01]  /*4530*/  @!P4 STG.E.U8 desc[UR36][R10.64+0x18], R3 ;  /* 0x000018030a00c986 */ /* 0x0001e2000c101124 */
[----:B------:R-:W-:Y:S05]  /*4540*/  @P3 BRA `(.L_x_158) ;  /* 0x00000000000c3947 */ /* 0x000fea0003800000 */
[----:B--2---:R-:W2:Y:S02]  /*4550*/  LDG.E.U8 R123, desc[UR36][R12.64+0x19] ;  /* 0x000019240c7b7981 */ /* 0x004ea4000c1e1100 */
[----:B--2---:R-:W-:-:S05]  /*4560*/  PRMT R133, R123, 0x8880, RZ ;  /* 0x000088807b857816 */ /* 0x004fca00000000ff */
[----:B------:R-:W-:-:S07]  /*4570*/  IMAD R133, R133, R122, RZ ;  /* 0x0000007a85857224 */ /* 0x000fce00078e02ff */
.L_x_158:
[----:B------:R-:W-:Y:S05]  /*4580*/  BSYNC B1 ;  /* 0x0000000000017941 */ /* 0x000fea0003800000 */
.L_x_157:
[----:B------:R-:W-:Y:S01]  /*4590*/  @!P3 IMAD R39, R39, R120, R133 ;  /* 0x000000782727b224 */ /* 0x000fe200078e0285 */
[----:B------:R-:W-:Y:S04]  /*45a0*/  BSSY B1, `(.L_x_159) ;  /* 0x0000006000017945 */ /* 0x000fe80003800000 */
[----:B------:R0:W-:Y:S01]  /*45b0*/  @!P3 STG.E.U8 desc[UR36][R10.64+0x19], R39 ;  /* 0x000019270a00b986 */ /* 0x0001e2000c101124 */
[----:B------:R-:W-:Y:S05]  /*45c0*/  @P5 BRA `(.L_x_160) ;  /* 0x00000000000c5947 */ /* 0x000fea0003800000 */
[----:B--2---:R-:W2:Y:S02]  /*45d0*/  LDG.E.U8 R123, desc[UR36][R4.64+0x20] ;  /* 0x00002024047b7981 */ /* 0x004ea4000c1e1100 */
[----:B--2---:R-:W-:-:S05]  /*45e0*/  PRMT R133, R123, 0x8880, RZ ;  /* 0x000088807b857816 */ /* 0x004fca00000000ff */
[----:B------:R-:W-:-:S07]  /*45f0*/  IMAD R133, R133, R122, RZ ;  /* 0x0000007a85857224 */ /* 0x000fce00078e02ff */
.L_x_160:
[----:B------:R-:W-:Y:S05]  /*4600*/  BSYNC B1 ;  /* 0x0000000000017941 */ /* 0x000fea0003800000 */
.L_x_159:
[----:B0-----:R-:W-:Y:S01]  /*4610*/  @!P5 IMAD R3, R40, R120, R133 ;  /* 0x000000782803d224 */ /* 0x001fe200078e0285 */
[----:B------:R-:W-:Y:S04]  /*4620*/  BSSY B1, `(.L_x_161) ;  /* 0x0000006000017945 */ /* 0x000fe80003800000 */
[----:B------:R0:W-:Y:S01]  /*4630*/  @!P5 STG.E.U8 desc[UR36][R6.64+0x20], R3 ;  /* 0x000020030600d986 */ /* 0x0001e2000c101124 */
[----:B------:R-:W-:Y:S05]  /*4640*/  @P1 BRA `(.L_x_162) ;  /* 0x00000000000c1947 */ /* 0x000fea0003800000 */
[----:B--2---:R-:W2:Y:S02]  /*4650*/  LDG.E.U8 R123, desc[UR36][R4.64+0x21] ;  /* 0x00002124047b7981 */ /* 0x004ea4000c1e1100 */
[----:B--2---:R-:W-:-:S05]  /*4660*/  PRMT R133, R123, 0x8880, RZ ;  /* 0x000088807b857816 */ /* 0x004fca00000000ff */
[----:B------:R-:W-:-:S07]  /*4670*/  IMAD R133, R133, R122, RZ ;  /* 0x0000007a85857224 */ /* 0x000fce00078e02ff */
.L_x_162:
[----:B------:R-:W-:Y:S05]  /*4680*/  BSYNC B1 ;  /* 0x0000000000017941 */ /* 0x000fea0003800000 */
.L_x_161:
        /* <DEDUP_REMOVED lines=11> */
.L_x_164:
[----:B------:R-:W-:Y:S05]  /*4740*/  BSYNC B1 ;  /* 0x0000000000017941 */ /* 0x000fea0003800000 */
.L_x_163:
[----:B0-----:R-:W-:Y:S01]  /*4750*/  @!P4 IMAD R3, R42, R120, R133 ;  /* 0x000000782a03c224 */ /* 0x001fe200078e0285 */
[----:B------:R-:W-:Y:S04]  /*4760*/  BSSY B1, `(.L_x_165) ;  /* 0x0000006000017945 */ /* 0x000fe80003800000 */
[----:B------:R0:W-:Y:S01]  /*4770*/  @!P4 STG.E.U8 desc[UR36][R10.64+0x20], R3 ;  /* 0x000020030a00c986 */ /* 0x0001e2000c101124 */
[----:B------:R-:W-:Y:S05]  /*4780*/  @P3 BRA `(.L_x_166) ;  /* 0x00000000000c3947 */ /* 0x000fea0003800000 */
[----:B--2---:R-:W2:Y:S02]  /*4790*/  LDG.E.U8 R123, desc[UR36][R12.64+0x21] ;  /* 0x000021240c7b7981 */ /* 0x004ea4000c1e1100 */
[----:B--2---:R-:W-:-:S05]  /*47a0*/  PRMT R133, R123, 0x8880, RZ ;  /* 0x000088807b857816 */ /* 0x004fca00000000ff */
[----:B------:R-:W-:-:S07]  /*47b0*/  IMAD R133, R133, R122, RZ ;  /* 0x0000007a85857224 */ /* 0x000fce00078e02ff */
.L_x_166:
[----:B------:R-:W-:Y:S05]  /*47c0*/  BSYNC B1 ;  /* 0x0000000000017941 */ /* 0x000fea0003800000 */
.L_x_165:
[----:B------:R-:W-:Y:S01]  /*47d0*/  @!P3 IMAD R43, R43, R120, R133 ;  /* 0x000000782b2bb224 */ /* 0x000fe200078e0285 */
[----:B------:R-:W-:Y:S04]  /*47e0*/  BSSY B1, `(.L_x_167) ;  /* 0x0000006000017945 */ /* 0x000fe80003800000 */
[----:B------:R0:W-:Y:S01]  /*47f0*/  @!P3 STG.E.U8 desc[UR36][R10.64+0x21], R43 ;  /* 0x0000212b0a00b986 */ /* 0x0001e2000c101124 */
[----:B------:R-:W-:Y:S05]  /*4800*/  @P5 BRA `(.L_x_168) ;  /* 0x00000000000c5947 */ /* 0x000fea0003800000 */
[----:B--2---:R-:W2:Y:S02]  /*4810*/  LDG.E.U8 R123, desc[UR36][R4.64+0x28] ;  /* 0x00002824047b7981 */ /* 0x004ea4000c1e1100 */
[----:B--2---:R-:W-:-:S05]  /*4820*/  PRMT R133, R123, 0x8880, RZ ;  /* 0x000088807b857816 */ /* 0x004fca00000000ff */
[----:B------:R-:W-:-:S07]  /*4830*/  IMAD R133, R133, R122, RZ ;  /* 0x0000007a85857224 */ /* 0x000fce00078e02ff */
.L_x_168:
[----:B------:R-:W-:Y:S05]  /*4840*/  BSYNC B1 ;  /* 0x0000000000017941 */ /* 0x000fea0003800000 */
.L_x_167:
[----:B0-----:R-:W-:Y:S01]  /*4850*/  @!P5 IMAD R3, R44, R120, R133 ;  /* 0x000000782c03d224 */ /* 0x001fe200078e0285 */
[----:B------:R-:W-:Y:S04]  /*4860*/  BSSY B1, `(.L_x_169) ;  /* 0x0000006000017945 */ /* 0x000fe80003800000 */
[----:B------:R0:W-:Y:S01]  /*4870*/  @!P5 STG.E.U8 desc[UR36][R6.64+0x28], R3 ;  /* 0x000028030600d986 */ /* 0x0001e2000c101124 */
[----:B------:R-:W-:Y:S05]  /*4880*/  @P1 BRA `(.L_x_170) ;  /* 0x00000000000c1947 */ /* 0x000fea0003800000 */
[----:B--2---:R-:W2:Y:S02]  /*4890*/  LDG.E.U8 R123, desc[UR36][R4.64+0x29] ;  /* 0x00002924047b7981 */ /* 0x004ea4000c1e1100 */
[----:B--2---:R-:W-:-:S05]  /*48a0*/  PRMT R133, R123, 0x8880, RZ ;  /* 0x000088807b857816 */ /* 0x004fca00000000ff */
[----:B------:R-:W-:-:S07]  /*48b0*/  IMAD R133, R133, R122, RZ ;  /* 0x0000007a85857224 */ /* 0x000fce00078e02ff */
.L_x_170:
[----:B------:R-:W-:Y:S05]  /*48c0*/  BSYNC B1 ;  /* 0x0000000000017941 */ /* 0x000fea0003800000 */
.L_x_169:
        /* <DEDUP_REMOVED lines=11> */
.L_x_172:
[----:B------:R-:W-:Y:S05]  /*4980*/  BSYNC B1 ;  /* 0x0000000000017941 */ /* 0x000fea0003800000 */
.L_x_171:
[----:B0-----:R-:W-:Y:S01]  /*4990*/  @!P4 IMAD R3, R46, R120, R133 ;  /* 0x000000782e03c224 */ /* 0x001fe200078e0285 */
[----:B------:R-:W-:Y:S04]  /*49a0*/  BSSY B1, `(.L_x_173) ;  /* 0x0000006000017945 */ /* 0x000fe80003800000 */
[----:B------:R0:W-:Y:S01]  /*49b0*/  @!P4 STG.E.U8 desc[UR36][R10.64+0x28], R3 ;  /* 0x000028030a00c986 */ /* 0x0001e2000c101124 */
[----:B------:R-:W-:Y:S05]  /*49c0*/  @P3 BRA `(.L_x_174) ;  /* 0x00000000000c3947 */ /* 0x000fea0003800000 */
[----:B--2---:R-:W2:Y:S02]  /*49d0*/  LDG.E.U8 R123, desc[UR36][R12.64+0x29] ;  /* 0x000029240c7b7981 */ /* 0x004ea4000c1e1100 */
[----:B--2---:R-:W-:-:S05]  /*49e0*/  PRMT R133, R123, 0x8880, RZ ;  /* 0x000088807b857816 */ /* 0x004fca00000000ff */
[----:B------:R-:W-:-:S07]  /*49f0*/  IMAD R133, R133, R122, RZ ;  /* 0x0000007a85857224 */ /* 0x000fce00078e02ff */
.L_x_174:
[----:B------:R-:W-:Y:S05]  /*4a00*/  BSYNC B1 ;  /* 0x0000000000017941 */ /* 0x000fea0003800000 */
.L_x_173:
[----:B------:R-:W-:Y:S01]  /*4a10*/  @!P3 IMAD R47, R47, R120, R133 ;  /* 0x000000782f2fb224 */ /* 0x000fe200078e0285 */
[----:B------:R-:W-:Y:S04]  /*4a20*/  BSSY B1, `(.L_x_175) ;  /* 0x0000006000017945 */ /* 0x000fe80003800000 */
[----:B------:R0:W-:Y:S01]  /*4a30*/  @!P3 STG.E.U8 desc[UR36][R10.64+0x29], R47 ;  /* 0x0000292f0a00b986 */ /* 0x0001e2000c101124 */
[----:B------:R-:W-:Y:S05]  /*4a40*/  @P5 BRA `(.L_x_176) ;  /* 0x00000000000c5947 */ /* 0x000fea0003800000 */
[----:B--2---:R-:W2:Y:S02]  /*4a50*/  LDG.E.U8 R123, desc[UR36][R4.64+0x30] ;  /* 0x00003024047b7981 */ /* 0x004ea4000c1e1100 */
[----:B--2---:R-:W-:-:S05]  /*4a60*/  PRMT R133, R123, 0x8880, RZ ;  /* 0x000088807b857816 */ /* 0x004fca00000000ff */
[----:B------:R-:W-:-:S07]  /*4a70*/  IMAD R133, R133, R122, RZ ;  /* 0x0000007a85857224 */ /* 0x000fce00078e02ff */
.L_x_176:
[----:B------:R-:W-:Y:S05]  /*4a80*/  BSYNC B1 ;  /* 0x0000000000017941 */ /* 0x000fea0003800000 */
.L_x_175:
[----:B0-----:R-:W-:Y:S01]  /*4a90*/  @!P5 IMAD R3, R48, R120, R133 ;  /* 0x000000783003d224 */ /* 0x001fe200078e0285 */
[----:B------:R-:W-:Y:S04]  /*4aa0*/  BSSY B1, `(.L_x_177) ;  /* 0x0000006000017945 */ /* 0x000fe80003800000 */
[----:B------:R0:W-:Y:S01]  /*4ab0*/  @!P5 STG.E.U8 desc[UR36][R6.64+0x30], R3 ;  /* 0x000030030600d986 */ /* 0x0001e2000c101124 */
[----:B------:R-:W-:Y:S05]  /*4ac0*/  @P1 BRA `(.L_x_178) ;  /* 0x00000000000c1947 */ /* 0x000fea0003800000 */
[----:B--2---:R-:W2:Y:S02]  /*4ad0*/  LDG.E.U8 R123, desc[UR36][R4.64+0x31] ;  /* 0x00003124047b7981 */ /* 0x004ea4000c1e1100 */
[----:B--2---:R-:W-:-:S05]  /*4ae0*/  PRMT R133, R123, 0x8880, RZ ;  /* 0x000088807b857816 */ /* 0x004fca00000000ff */
[----:B------:R-:W-:-:S07]  /*4af0*/  IMAD R133, R133, R122, RZ ;  /* 0x0000007a85857224 */ /* 0x000fce00078e02ff */
.L_x_178:
[----:B------:R-:W-:Y:S05]  /*4b00*/  BSYNC B1 ;  /* 0x0000000000017941 */ /* 0x000fea0003800000 */
.L_x_177:
        /* <DEDUP_REMOVED lines=11> */
.L_x_180:
[----:B------:R-:W-:Y:S05]  /*4bc0*/  BSYNC B1 ;  /* 0x0000000000017941 */ /* 0x000fea0003800000 */
.L_x_179:
[----:B0-----:R-:W-:Y:S01]  /*4bd0*/  @!P4 IMAD R3, R50, R120, R133 ;  /* 0x000000783203c224 */ /* 0x001fe200078e0285 */
[----:B------:R-:W-:Y:S04]  /*4be0*/  BSSY B1, `(.L_x_181) ;  /* 0x0000006000017945 */ /* 0x000fe80003800000 */
[----:B------:R0:W-:Y:S01]  /*4bf0*/  @!P4 STG.E.U8 desc[UR36][R10.64+0x30], R3 ;  /* 0x000030030a00c986 */ /* 0x0001e2000c101124 */
[----:B------:R-:W-:Y:S05]  /*4c00*/  @P3 BRA `(.L_x_182) ;  /* 0x00000000000c3947 */ /* 0x000fea0003800000 */
[----:B--2---:R-:W2:Y:S02]  /*4c10*/  LDG.E.U8 R123, desc[UR36][R12.64+0x31] ;  /* 0x000031240c7b7981 */ /* 0x004ea4000c1e1100 */
[----:B--2---:R-:W-:-:S05]  /*4c20*/  PRMT R133, R123, 0x8880, RZ ;  /* 0x000088807b857816 */ /* 0x004fca00000000ff */
[----:B------:R-:W-:-:S07]  /*4c30*/  IMAD R133, R133, R122, RZ ;  /* 0x0000007a85857224 */ /* 0x000fce00078e02ff */
.L_x_182:
[----:B------:R-:W-:Y:S05]  /*4c40*/  BSYNC B1 ;  /* 0x0000000000017941 */ /* 0x000fea0003800000 */
.L_x_181:
[----:B------:R-:W-:Y:S01]  /*4c50*/  @!P3 IMAD R51, R51, R120, R133 ;  /* 0x000000783333b224 */ /* 0x000fe200078e0285 */
[----:B------:R-:W-:Y:S04]  /*4c60*/  BSSY B1, `(.L_x_183) ;  /* 0x0000006000017945 */ /* 0x000fe80003800000 */
[----:B------:R0:W-:Y:S01]  /*4c70*/  @!P3 STG.E.U8 desc[UR36][R10.64+0x31], R51 ;  /* 0x000031330a00b986 */ /* 0x0001e2000c101124 */
[----:B------:R-:W-:Y:S05]  /*4c80*/  @P5 BRA `(.L_x_184) ;  /* 0x00000000000c5947 */ /* 0x000fea0003800000 */
[----:B--2---:R-:W2:Y:S02]  /*4c90*/  LDG.E.U8 R123, desc[UR36][R4.64+0x38] ;  /* 0x00003824047b7981 */ /* 0x004ea4000c1e1100 */
[----:B--2---:R-:W-:-:S05]  /*4ca0*/  PRMT R133, R123, 0x8880, RZ ;  /* 0x000088807b857816 */ /* 0x004fca00000000ff */
[----:B------:R-:W-:-:S07]  /*4cb0*/  IMAD R133, R133, R122, RZ ;  /* 0x0000007a85857224 */ /* 0x000fce00078e02ff */
.L_x_184:
[----:B------:R-:W-:Y:S05]  /*4cc0*/  BSYNC B1 ;  /* 0x0000000000017941 */ /* 0x000fea0003800000 */
.L_x_183:
[----:B0-----:R-:W-:Y:S01]  /*4cd0*/  @!P5 IMAD R3, R52, R120, R133 ;  /* 0x000000783403d224 */ /* 0x001fe200078e0285 */
[----:B------:R-:W-:Y:S04]  /*4ce0*/  BSSY B1, `(.L_x_185) ;  /* 0x0000006000017945 */ /* 0x000fe80003800000 */
[----:B------:R0:W-:Y:S01]  /*4cf0*/  @!P5 STG.E.U8 desc[UR36][R6.64+0x38], R3 ;  /* 0x000038030600d986 */ /* 0x0001e2000c101124 */
[----:B------:R-:W-:Y:S05]  /*4d00*/  @P1 BRA `(.L_x_186) ;  /* 0x00000000000c1947 */ /* 0x000fea0003800000 */
[----:B--2---:R-:W2:Y:S02]  /*4d10*/  LDG.E.U8 R123, desc[UR36][R4.64+0x39] ;  /* 0x00003924047b7981 */ /* 0x004ea4000c1e1100 */
[----:B--2---:R-:W-:-:S05]  /*4d20*/  PRMT R133, R123, 0x8880, RZ ;  /* 0x000088807b857816 */ /* 0x004fca00000000ff */
[----:B------:R-:W-:-:S07]  /*4d30*/  IMAD R133, R133, R122, RZ ;  /* 0x0000007a85857224 */ /* 0x000fce00078e02ff */
.L_x_186:
[----:B------:R-:W-:Y:S05]  /*4d40*/  BSYNC B1 ;  /* 0x0000000000017941 */ /* 0x000fea0003800000 */
.L_x_185:
        /* <DEDUP_REMOVED lines=11> */
.L_x_188:
[----:B------:R-:W-:Y:S05]  /*4e00*/  BSYNC B1 ;  /* 0x0000000000017941 */ /* 0x000fea0003800000 */
.L_x_187:
[----:B0-----:R-:W-:Y:S01]  /*4e10*/  @!P4 IMAD R3, R54, R120, R133 ;  /* 0x000000783603c224 */ /* 0x001fe200078e0285 */
[----:B------:R-:W-:Y:S04]  /*4e20*/  BSSY B1, `(.L_x_189) ;  /* 0x0000006000017945 */ /* 0x000fe80003800000 */
[----:B------:R0:W-:Y:S01]  /*4e30*/  @!P4 STG.E.U8 desc[UR36][R10.64+0x38], R3 ;  /* 0x000038030a00c986 */ /* 0x0001e2000c101124 */
[----:B------:R-:W-:Y:S05]  /*4e40*/  @P3 BRA `(.L_x_190) ;  /* 0x00000000000c3947 */ /* 0x000fea0003800000 */
[----:B--2---:R-:W2:Y:S02]  /*4e50*/  LDG.E.U8 R123, desc[UR36][R12.64+0x39] ;  /* 0x000039240c7b7981 */ /* 0x004ea4000c1e1100 */
[----:B--2---:R-:W-:-:S05]  /*4e60*/  PRMT R133, R123, 0x8880, RZ ;  /* 0x000088807b857816 */ /* 0x004fca00000000ff */
[----:B------:R-:W-:-:S07]  /*4e70*/  IMAD R133, R133, R122, RZ ;  /* 0x0000007a85857224 */ /* 0x000fce00078e02ff */
.L_x_190:
[----:B------:R-:W-:Y:S05]  /*4e80*/  BSYNC B1 ;  /* 0x0000000000017941 */ /* 0x000fea0003800000 */
.L_x_189:
[----:B------:R-:W-:Y:S01]  /*4e90*/  @!P3 IMAD R55, R55, R120, R133 ;  /* 0x000000783737b224 */ /* 0x000fe200078e0285 */
[----:B------:R-:W-:Y:S04]  /*4ea0*/  BSSY B1, `(.L_x_191) ;  /* 0x0000006000017945 */ /* 0x000fe80003800000 */
[----:B------:R0:W-:Y:S01]  /*4eb0*/  @!P3 STG.E.U8 desc[UR36][R10.64+0x39], R55 ;  /* 0x000039370a00b986 */ /* 0x0001e2000c101124 */
[----:B------:R-:W-:Y:S05]  /*4ec0*/  @P5 BRA `(.L_x_192) ;  /* 0x00000000000c5947 */ /* 0x000fea0003800000 */
[----:B--2---:R-:W2:Y:S02]  /*4ed0*/  LDG.E.U8 R123, desc[UR36][R4.64+0x40] ;  /* 0x00004024047b7981 */ /* 0x004ea4000c1e1100 */
[----:B--2---:R-:W-:-:S05]  /*4ee0*/  PRMT R133, R123, 0x8880, RZ ;  /* 0x000088807b857816 */ /* 0x004fca00000000ff */
[----:B------:R-:W-:-:S07]  /*4ef0*/  IMAD R133, R133, R122, RZ ;  /* 0x0000007a85857224 */ /* 0x000fce00078e02ff */
.L_x_192:
[----:B------:R-:W-:Y:S05]  /*4f00*/  BSYNC B1 ;  /* 0x0000000000017941 */ /* 0x000fea0003800000 */
.L_x_191:
[----:B0-----:R-:W-:Y:S01]  /*4f10*/  @!P5 IMAD R3, R56, R120, R133 ;  /* 0x000000783803d224 */ /* 0x001fe200078e0285 */
[----:B------:R-:W-:Y:S04]  /*4f20*/  BSSY B1, `(.L_x_193) ;  /* 0x0000006000017945 */ /* 0x000fe80003800000 */
[----:B------:R0:W-:Y:S01]  /*4f30*/  @!P5 STG.E.U8 desc[UR36][R6.64+0x40], R3 ;  /* 0x000040030600d986 */ /* 0x0001e2000c101124 */
[----:B------:R-:W-:Y:S05]  /*4f40*/  @P1 BRA `(.L_x_194) ;  /* 0x00000000000c1947 */ /* 0x000fea0003800000 */
[----:B--2---:R-:W2:Y:S02]  /*4f50*/  LDG.E.U8 R123, desc[UR36][R4.64+0x41] ;  /* 0x00004124047b7981 */ /* 0x004ea4000c1e1100 */
[----:B--2---:R-:W-:-:S05]  /*4f60*/  PRMT R133, R123, 0x8880, RZ ;  /* 0x000088807b857816 */ /* 0x004fca00000000ff */
[----:B------:R-:W-:-:S07]  /*4f70*/  IMAD R133, R133, R122, RZ ;  /* 0x0000007a85857224 */ /* 0x000fce00078e02ff */
.L_x_194:
[----:B------:R-:W-:Y:S05]  /*4f80*/  BSYNC B1 ;  /* 0x0000000000017941 */ /* 0x000fea0003800000 */
.L_x_193:
        /* <DEDUP_REMOVED lines=11> */
.L_x_196:
[----:B------:R-:W-:Y:S05]  /*5040*/  BSYNC B1 ;  /* 0x0000000000017941 */ /* 0x000fea0003800000 */
.L_x_195:
[----:B0-----:R-:W-:Y:S01]  /*5050*/  @!P4 IMAD R3, R58, R120, R133 ;  /* 0x000000783a03c224 */ /* 0x001fe200078e0285 */
[----:B------:R-:W-:Y:S04]  /*5060*/  BSSY B1, `(.L_x_197) ;  /* 0x0000006000017945 */ /* 0x000fe80003800000 */
[----:B------:R0:W-:Y:S01]  /*5070*/  @!P4 STG.E.U8 desc[UR36][R10.64+0x40], R3 ;  /* 0x000040030a00c986 */ /* 0x0001e2000c101124 */
[----:B------:R-:W-:Y:S05]  /*5080*/  @P3 BRA `(.L_x_198) ;  /* 0x00000000000c3947 */ /* 0x000fea0003800000 */
[----:B--2---:R-:W2:Y:S02]  /*5090*/  LDG.E.U8 R123, desc[UR36][R12.64+0x41] ;  /* 0x000041240c7b7981 */ /* 0x004ea4000c1e1100 */
[----:B--2---:R-:W-:-:S05]  /*50a0*/  PRMT R133, R123, 0x8880, RZ ;  /* 0x000088807b857816 */ /* 0x004fca00000000ff */
[----:B------:R-:W-:-:S07]  /*50b0*/  IMAD R133, R133, R122, RZ ;  /* 0x0000007a85857224 */ /* 0x000fce00078e02ff */
.L_x_198:
[----:B------:R-:W-:Y:S05]  /*50c0*/  BSYNC B1 ;  /* 0x0000000000017941 */ /* 0x000fea0003800000 */
.L_x_197:
[----:B------:R-:W-:Y:S01]  /*50d0*/  @!P3 IMAD R59, R59, R120, R133 ;  /* 0x000000783b3bb224 */ /* 0x000fe200078e0285 */
[----:B------:R-:W-:Y:S04]  /*50e0*/  BSSY B1, `(.L_x_199) ;  /* 0x0000006000017945 */ /* 0x000fe80003800000 */
[----:B------:R0:W-:Y:S01]  /*50f0*/  @!P3 STG.E.U8 desc[UR36][R10.64+0x41], R59 ;  /* 0x0000413b0a00b986 */ /* 0x0001e2000c101124 */
[----:B------:R-:W-:Y:S05]  /*5100*/  @P5 BRA `(.L_x_200) ;  /* 0x00000000000c5947 */ /* 0x000fea0003800000 */
[----:B--2---:R-:W2:Y:S02]  /*5110*/  LDG.E.U8 R123, desc[UR36][R4.64+0x48] ;  /* 0x00004824047b7981 */ /* 0x004ea4000c1e1100 */
[----:B--2---:R-:W-:-:S05]  /*5120*/  PRMT R133, R123, 0x8880, RZ ;  /* 0x000088807b857816 */ /* 0x004fca00000000ff */
[----:B------:R-:W-:-:S07]  /*5130*/  IMAD R133, R133, R122, RZ ;  /* 0x0000007a85857224 */ /* 0x000fce00078e02ff */
.L_x_200:
[----:B------:R-:W-:Y:S05]  /*5140*/  BSYNC B1 ;  /* 0x0000000000017941 */ /* 0x000fea0003800000 */
.L_x_199:
[----:B0-----:R-:W-:Y:S01]  /*5150*/  @!P5 IMAD R3, R60, R120, R133 ;  /* 0x000000783c03d224 */ /* 0x001fe200078e0285 */
[----:B------:R-:W-:Y:S04]  /*5160*/  BSSY B1, `(.L_x_201) ;  /* 0x0000006000017945 */ /* 0x000fe80003800000 */
[----:B------:R0:W-:Y:S01]  /*5170*/  @!P5 STG.E.U8 desc[UR36][R6.64+0x48], R3 ;  /* 0x000048030600d986 */ /* 0x0001e2000c101124 */
[----:B------:R-:W-:Y:S05]  /*5180*/  @P1 BRA `(.L_x_202) ;  /* 0x00000000000c1947 */ /* 0x000fea0003800000 */
[----:B--2---:R-:W2:Y:S02]  /*5190*/  LDG.E.U8 R123, desc[UR36][R4.64+0x49] ;  /* 0x00004924047b7981 */ /* 0x004ea4000c1e1100 */
[----:B--2---:R-:W-:-:S05]  /*51a0*/  PRMT R133, R123, 0x8880, RZ ;  /* 0x000088807b857816 */ /* 0x004fca00000000ff */
[----:B------:R-:W-:-:S07]  /*51b0*/  IMAD R133, R133, R122, RZ ;  /* 0x0000007a85857224 */ /* 0x000fce00078e02ff */
.L_x_202:
[----:B------:R-:W-:Y:S05]  /*51c0*/  BSYNC B1 ;  /* 0x0000000000017941 */ /* 0x000fea0003800000 */
.L_x_201:
        /* <DEDUP_REMOVED lines=11> */
.L_x_204:
[----:B------:R-:W-:Y:S05]  /*5280*/  BSYNC B1 ;  /* 0x0000000000017941 */ /* 0x000fea0003800000 */
.L_x_203:
[----:B0-----:R-:W-:Y:S01]  /*5290*/  @!P4 IMAD R3, R62, R120, R133 ;  /* 0x000000783e03c224 */ /* 0x001fe200078e0285 */
[----:B------:R-:W-:Y:S04]  /*52a0*/  BSSY B1, `(.L_x_205) ;  /* 0x0000006000017945 */ /* 0x000fe80003800000 */
[----:B------:R0:W-:Y:S01]  /*52b0*/  @!P4 STG.E.U8 desc[UR36][R10.64+0x48], R3 ;  /* 0x000048030a00c986 */ /* 0x0001e2000c101124 */
[----:B------:R-:W-:Y:S05]  /*52c0*/  @P3 BRA `(.L_x_206) ;  /* 0x00000000000c3947 */ /* 0x000fea0003800000 */
[----:B--2---:R-:W2:Y:S02]  /*52d0*/  LDG.E.U8 R123, desc[UR36][R12.64+0x49] ;  /* 0x000049240c7b7981 */ /* 0x004ea4000c1e1100 */
[----:B--2---:R-:W-:-:S05]  /*52e0*/  PRMT R133, R123, 0x8880, RZ ;  /* 0x000088807b857816 */ /* 0x004fca00000000ff */
[----:B------:R-:W-:-:S07]  /*52f0*/  IMAD R133, R133, R122, RZ ;  /* 0x0000007a85857224 */ /* 0x000fce00078e02ff */
.L_x_206:
[----:B------:R-:W-:Y:S05]  /*5300*/  BSYNC B1 ;  /* 0x0000000000017941 */ /* 0x000fea0003800000 */
.L_x_205:
[----:B------:R-:W-:Y:S01]  /*5310*/  @!P3 IMAD R63, R63, R120, R133 ;  /* 0x000000783f3fb224 */ /* 0x000fe200078e0285 */
[----:B------:R-:W-:Y:S04]  /*5320*/  BSSY B1, `(.L_x_207) ;  /* 0x0000006000017945 */ /* 0x000fe80003800000 */
[----:B------:R0:W-:Y:S01]  /*5330*/  @!P3 STG.E.U8 desc[UR36][R10.64+0x49], R63 ;  /* 0x0000493f0a00b986 */ /* 0x0001e2000c101124 */
[----:B------:R-:W-:Y:S05]  /*5340*/  @P5 BRA `(.L_x_208) ;  /* 0x00000000000c5947 */ /* 0x000fea0003800000 */
[----:B--2---:R-:W2:Y:S02]  /*5350*/  LDG.E.U8 R123, desc[UR36][R4.64+0x50] ;  /* 0x00005024047b7981 */ /* 0x004ea4000c1e1100 */
[----:B--2---:R-:W-:-:S05]  /*5360*/  PRMT R133, R123, 0x8880, RZ ;  /* 0x000088807b857816 */ /* 0x004fca00000000ff */
[----:B------:R-:W-:-:S07]  /*5370*/  IMAD R133, R133, R122, RZ ;  /* 0x0000007a85857224 */ /* 0x000fce00078e02ff */
.L_x_208:
[----:B------:R-:W-:Y:S05]  /*5380*/  BSYNC B1 ;  /* 0x0000000000017941 */ /* 0x000fea0003800000 */
.L_x_207:
[----:B0-----:R-:W-:Y:S01]  /*5390*/  @!P5 IMAD R3, R64, R120, R133 ;  /* 0x000000784003d224 */ /* 0x001fe200078e0285 */
[----:B------:R-:W-:Y:S04]  /*53a0*/  BSSY B1, `(.L_x_209) ;  /* 0x0000006000017945 */ /* 0x000fe80003800000 */
[----:B------:R0:W-:Y:S01]  /*53b0*/  @!P5 STG.E.U8 desc[UR36][R6.64+0x50], R3 ;  /* 0x000050030600d986 */ /* 0x0001e2000c101124 */
[----:B------:R-:W-:Y:S05]  /*53c0*/  @P1 BRA `(.L_x_210) ;  /* 0x00000000000c1947 */ /* 0x000fea0003800000 */
[----:B--2---:R-:W2:Y:S02]  /*53d0*/  LDG.E.U8 R123, desc[UR36][R4.64+0x51] ;  /* 0x00005124047b7981 */ /* 0x004ea4000c1e1100 */
[----:B--2---:R-:W-:-:S05]  /*53e0*/  PRMT R133, R123, 0x8880, RZ ;  /* 0x000088807b857816 */ /* 0x004fca00000000ff */
[----:B------:R-:W-:-:S07]  /*53f0*/  IMAD R133, R133, R122, RZ ;  /* 0x0000007a85857224 */ /* 0x000fce00078e02ff */
.L_x_210:
[----:B------:R-:W-:Y:S05]  /*5400*/  BSYNC B1 ;  /* 0x0000000000017941 */ /* 0x000fea0003800000 */
.L_x_209:
[----:B------:R-:W-:Y:S01]  /*5410*/  ISETP.LT.OR P4, PT, R121, 0x51, !P0 ;  /* 0x000000517900780c */ /* 0x000fe20004781670 */
[----:B------:R-:W-:Y:S01]  /*5420*/  @!P1 IMAD R65, R65, R120, R133 ;  /* 0x0000007841419224 */ /* 0x000fe200078e0285 */
[----:B------:R-:W-:Y:S01]  /*5430*/  BSSY B1, `(.L_x_211) ;  /* 0x000000a000017945 */ /* 0x000fe20003800000 */
[C---:B------:R-:W-:Y:S02]  /*5440*/  ISETP.LT.OR P3, PT, R121.reuse, 0x52, !P0 ;  /* 0x000000527900780c */ /* 0x040fe40004761670 */
        /* <DEDUP_REMOVED lines=8> */
.L_x_212:
[----:B------:R-:W-:Y:S05]  /*54d0*/  BSYNC B1 ;  /* 0x0000000000017941 */ /* 0x000fea0003800000 */
.L_x_211:
[----:B0-----:R-:W-:Y:S01]  /*54e0*/  @!P4 IMAD R3, R66, R120, R133 ;  /* 0x000000784203c224 */ /* 0x001fe200078e0285 */
[----:B------:R-:W-:Y:S04]  /*54f0*/  BSSY B1, `(.L_x_213) ;  /* 0x0000006000017945 */ /* 0x000fe80003800000 */
[----:B------:R0:W-:Y:S01]  /*5500*/  @!P4 STG.E.U8 desc[UR36][R10.64+0x50], R3 ;  /* 0x000050030a00c986 */ /* 0x0001e2000c101124 */
[----:B------:R-:W-:Y:S05]  /*5510*/  @P3 BRA `(.L_x_214) ;  /* 0x00000000000c3947 */ /* 0x000fea0003800000 */
[----:B--2---:R-:W2:Y:S02]  /*5520*/  LDG.E.U8 R123, desc[UR36][R12.64+0x51] ;  /* 0x000051240c7b7981 */ /* 0x004ea4000c1e1100 */
[----:B--2---:R-:W-:-:S05]  /*5530*/  PRMT R133, R123, 0x8880, RZ ;  /* 0x000088807b857816 */ /* 0x004fca00000000ff */
[----:B------:R-:W-:-:S07]  /*5540*/  IMAD R133, R133, R122, RZ ;  /* 0x0000007a85857224 */ /* 0x000fce00078e02ff */
.L_x_214:
[----:B------:R-:W-:Y:S05]  /*5550*/  BSYNC B1 ;  /* 0x0000000000017941 */ /* 0x000fea0003800000 */
.L_x_213:
[----:B------:R-:W-:Y:S01]  /*5560*/  @!P3 IMAD R67, R67, R120, R133 ;  /* 0x000000784343b224 */ /* 0x000fe200078e0285 */
[----:B------:R-:W-:Y:S04]  /*5570*/  BSSY B1, `(.L_x_215) ;  /* 0x0000006000017945 */ /* 0x000fe80003800000 */
[----:B------:R0:W-:Y:S01]  /*5580*/  @!P3 STG.E.U8 desc[UR36][R10.64+0x51], R67 ;  /* 0x000051430a00b986 */ /* 0x0001e2000c101124 */
[----:B------:R-:W-:Y:S05]  /*5590*/  @P1 BRA `(.L_x_216) ;  /* 0x00000000000c1947 */ /* 0x000fea0003800000 */
[----:B--2---:R-:W2:Y:S02]  /*55a0*/  LDG.E.U8 R123, desc[UR36][R4.64+0x58] ;  /* 0x00005824047b7981 */ /* 0x004ea4000c1e1100 */
[----:B--2---:R-:W-:-:S05]  /*55b0*/  PRMT R133, R123, 0x8880, RZ ;  /* 0x000088807b857816 */ /* 0x004fca00000000ff */
[----:B------:R-:W-:-:S07]  /*55c0*/  IMAD R133, R133, R122, RZ ;  /* 0x0000007a85857224 */ /* 0x000fce00078e02ff */
.L_x_216:
[----:B------:R-:W-:Y:S05]  /*55d0*/  BSYNC B1 ;  /* 0x0000000000017941 */ /* 0x000fea0003800000 */
.L_x_215:
[----:B0-----:R-:W-:Y:S01]  /*55e0*/  @!P1 IMAD R3, R68, R120, R133 ;  /* 0x0000007844039224 */ /* 0x001fe200078e0285 */
[----:B------:R-:W-:Y:S04]  /*55f0*/  BSSY B1, `(.L_x_217) ;  /* 0x0000006000017945 */ /* 0x000fe80003800000 */
[----:B------:R0:W-:Y:S01]  /*5600*/  @!P1 STG.E.U8 desc[UR36][R6.64+0x58], R3 ;  /* 0x0000580306009986 */ /* 0x0001e2000c101124 */
[----:B------:R-:W-:Y:S05]  /*5610*/  @P2 BRA `(.L_x_218) ;  /* 0x00000000000c2947 */ /* 0x000fea0003800000 */
[----:B--2---:R-:W2:Y:S02]  /*5620*/  LDG.E.U8 R123, desc[UR36][R4.64+0x59] ;  /* 0x00005924047b7981 */ /* 0x004ea4000c1e1100 */
[----:B--2---:R-:W-:-:S05]  /*5630*/  PRMT R133, R123, 0x8880, RZ ;  /* 0x000088807b857816 */ /* 0x004fca00000000ff */
[----:B------:R-:W-:-:S07]  /*5640*/  IMAD R133, R133, R122, RZ ;  /* 0x0000007a85857224 */ /* 0x000fce00078e02ff */
.L_x_218:
[----:B------:R-:W-:Y:S05]  /*5650*/  BSYNC B1 ;  /* 0x0000000000017941 */ /* 0x000fea0003800000 */
.L_x_217:
[----:B------:R-:W-:Y:S01]  /*5660*/  @!P2 IMAD R69, R69, R120, R133 ;  /* 0x000000784545a224 */ /* 0x000fe200078e0285 */
[----:B------:R-:W-:Y:S04]  /*5670*/  BSSY B1, `(.L_x_219) ;  /* 0x0000006000017945 */ /* 0x000fe80003800000 */
[----:B------:R0:W-:Y:S01]  /*5680*/  @!P2 STG.E.U8 desc[UR36][R6.64+0x59], R69 ;  /* 0x000059450600a986 */ /* 0x0001e2000c101124 */
[----:B------:R-:W-:Y:S05]  /*5690*/  @P5 BRA `(.L_x_220) ;  /* 0x00000000000c5947 */ /* 0x000fea0003800000 */
[----:B--2---:R-:W2:Y:S02]  /*56a0*/  LDG.E.U8 R123, desc[UR36][R12.64+0x58] ;  /* 0x000058240c7b7981 */ /* 0x004ea4000c1e1100 */
[----:B--2---:R-:W-:-:S05]  /*56b0*/  PRMT R133, R123, 0x8880, RZ ;  /* 0x000088807b857816 */ /* 0x004fca00000000ff */
[----:B------:R-:W-:-:S07]  /*56c0*/  IMAD R133, R133, R122, RZ ;  /* 0x0000007a85857224 */ /* 0x000fce00078e02ff */
.L_x_220:
[----:B------:R-:W-:Y:S05]  /*56d0*/  BSYNC B1 ;  /* 0x0000000000017941 */ /* 0x000fea0003800000 */
.L_x_219:
[----:B0-----:R-:W-:Y:S01]  /*56e0*/  @!P5 IMAD R3, R70, R120, R133 ;  /* 0x000000784603d224 */ /* 0x001fe200078e0285 */
[----:B------:R-:W-:Y:S01]  /*56f0*/  ISETP.LT.OR P0, PT, R121, 0x5a, !P0 ;  /* 0x0000005a7900780c */ /* 0x000fe20004701670 */
[----:B------:R-:W-:Y:S03]  /*5700*/  BSSY B1, `(.L_x_221) ;  /* 0x0000006000017945 */ /* 0x000fe60003800000 */
[----:B------:R0:W-:Y:S09]  /*5710*/  @!P5 STG.E.U8 desc[UR36][R10.64+0x58], R3 ;  /* 0x000058030a00d986 */ /* 0x0001f2000c101124 */
[----:B------:R-:W-:Y:S05]  /*5720*/  @P0 BRA `(.L_x_222) ;  /* 0x00000000000c0947 */ /* 0x000fea0003800000 */
[----:B--2---:R-:W2:Y:S02]  /*5730*/  LDG.E.U8 R123, desc[UR36][R12.64+0x59] ;  /* 0x000059240c7b7981 */ /* 0x004ea4000c1e1100 */
[----:B--2---:R-:W-:-:S05]  /*5740*/  PRMT R133, R123, 0x8880, RZ ;  /* 0x000088807b857816 */ /* 0x004fca00000000ff */
[----:B------:R-:W-:-:S07]  /*5750*/  IMAD R133, R133, R122, RZ ;  /* 0x0000007a85857224 */ /* 0x000fce00078e02ff */
.L_x_222:
[----:B------:R-:W-:Y:S05]  /*5760*/  BSYNC B1 ;  /* 0x0000000000017941 */ /* 0x000fea0003800000 */
.L_x_221:
[----:B------:R-:W-:Y:S01]  /*5770*/  IMAD R71, R71, R120, R133 ;  /* 0x0000007847477224 */ /* 0x000fe200078e0285 */
[----:B------:R-:W-:Y:S06]  /*5780*/  @P0 BRA `(.L_x_223) ;  /* 0x0000001000980947 */ /* 0x000fec0003800000 */
[----:B------:R0:W-:Y:S01]  /*5790*/  STG.E.U8 desc[UR36][R10.64+0x59], R71 ;  /* 0x000059470a007986 */ /* 0x0001e2000c101124 */
[----:B------:R-:W-:Y:S05]  /*57a0*/  BRA `(.L_x_223) ;  /* 0x0000001000907947 */ /* 0x000fea0003800000 */
.L_x_30:
[C---:B------:R-:W-:Y:S02]  /*57b0*/  ISETP.GE.AND P2, PT, R3.reuse, 0x1, PT ;  /* 0x000000010300780c */ /* 0x040fe40003f46270 */
[----:B------:R-:W-:Y:S02]  /*57c0*/  ISETP.GE.AND P1, PT, R3, 0x9, PT ;  /* 0x000000090300780c */ /* 0x000fe40003f26270 */
[C---:B------:R-:W-:Y:S02]  /*57d0*/  ISETP.LT.OR P3, PT, R121.reuse, 0x1, !P2 ;  /* 0x000000017900780c */ /* 0x040fe40005761670 */
[C---:B------:R-:W-:Y:S02]  /*57e0*/  ISETP.LT.OR P5, PT, R121.reuse, 0x2, !P2 ;  /* 0x000000027900780c */ /* 0x040fe400057a1670 */
[C---:B------:R-:W-:Y:S02]  /*57f0*/  ISETP.LT.OR P0, PT, R121.reuse, 0x1, !P1 ;  /* 0x000000017900780c */ /* 0x040fe40004f01670 */
[----:B------:R-:W-:-:S07]  /*5800*/  ISETP.LT.OR P4, PT, R121, 0x2, !P1 ;  /* 0x000000027900780c */ /* 0x000fce0004f81670 */
[-C--:B------:R-:W-:Y:S02]  /*5810*/  @!P3 IMAD R5, R72, R120.reuse, RZ ;  /* 0x000000784805b224 */ /* 0x080fe400078e02ff */
[-C--:B------:R-:W-:Y:S02]  /*5820*/  @!P5 IMAD R73, R73, R120.reuse, RZ ;  /* 0x000000784949d224 */ /* 0x080fe400078e02ff */
[-C--:B------:R-:W-:Y:S01]  /*5830*/  @!P0 IMAD R13, R74, R120.reuse, RZ ;  /* 0x000000784a0d8224 */ /* 0x080fe200078e02ff */
[----:B------:R0:W-:Y:S01]  /*5840*/  @!P3 STG.E.U8 desc[UR36][R126.64], R5 ;  /* 0x000000057e00b986 */ /* 0x0001e2000c101124 */
[----:B------:R-:W-:Y:S01]  /*5850*/  ISETP.LT.OR P3, PT, R121, 0x9, !P2 ;  /* 0x000000097900780c */ /* 0x000fe20005761670 */
[----:B------:R-:W-:Y:S02]  /*5860*/  @!P4 IMAD R75, R75, R120, RZ ;  /* 0x000000784b4bc224 */ /* 0x000fe400078e02ff */
[----:B------:R-:W-:Y:S01]  /*5870*/  @!P5 STG.E.U8 desc[UR36][R126.64+0x1], R73 ;  /* 0x000001497e00d986 */ /* 0x000fe2000c101124 */
[----:B------:R-:W-:-:S03]  /*5880*/  ISETP.LT.OR P5, PT, R121, 0xa, !P2 ;  /* 0x0000000a7900780c */ /* 0x000fc600057a1670 */
[----:B------:R1:W-:Y:S01]  /*5890*/  @!P0 STG.E.U8 desc[UR36][R8.64], R13 ;  /* 0x0000000d08008986 */ /* 0x0003e2000c101124 */
[----:B------:R-:W-:-:S03]  /*58a0*/  ISETP.LT.OR P0, PT, R121, 0x9, !P1 ;  /* 0x000000097900780c */ /* 0x000fc60004f01670 */
[----:B------:R-:W-:Y:S01]  /*58b0*/  @!P4 STG.E.U8 desc[UR36][R8.64+0x1], R75 ;  /* 0x0000014b0800c986 */ /* 0x000fe2000c101124 */
[----:B------:R-:W-:Y:S01]  /*58c0*/  ISETP.LT.OR P4, PT, R121, 0xa, !P1 ;  /* 0x0000000a7900780c */ /* 0x000fe20004f81670 */
[----:B------:R-:W-:-:S04]  /*58d0*/  @!P3 IMAD R15, R76, R120, RZ ;  /* 0x000000784c0fb224 */ /* 0x000fc800078e02ff */
[-C--:B------:R-:W-:Y:S01]  /*58e0*/  @!P5 IMAD R77, R77, R120.reuse, RZ ;  /* 0x000000784d4dd224 */ /* 0x080fe200078e02ff */
[----:B------:R3:W-:Y:S01]  /*58f0*/  @!P3 STG.E.U8 desc[UR36][R126.64+0x8], R15 ;  /* 0x0000080f7e00b986 */ /* 0x0007e2000c101124 */
[C---:B------:R-:W-:Y:S02]  /*5900*/  ISETP.LT.OR P3, PT, R121.reuse, 0x11, !P2 ;  /* 0x000000117900780c */ /* 0x040fe40005761670 */
[-C--:B0-----:R-:W-:Y:S01]  /*5910*/  @!P0 IMAD R5, R78, R120.reuse, RZ ;  /* 0x000000784e058224 */ /* 0x081fe200078e02ff */
[----:B------:R-:W-:Y:S01]  /*5920*/  @!P5 STG.E.U8 desc[UR36][R126.64+0x9], R77 ;  /* 0x0000094d7e00d986 */ /* 0x000fe2000c101124 */
[----:B------:R-:W-:Y:S02]  /*5930*/  ISETP.LT.OR P5, PT, R121, 0x12, !P2 ;  /* 0x000000127900780c */ /* 0x000fe400057a1670 */
[----:B------:R-:W-:Y:S01]  /*5940*/  @!P4 IMAD R79, R79, R120, RZ ;  /* 0x000000784f4fc224 */ /* 0x000fe200078e02ff */
[----:B------:R0:W-:Y:S01]  /*5950*/  @!P0 STG.E.U8 desc[UR36][R8.64+0x8], R5 ;  /* 0x0000080508008986 */ /* 0x0001e2000c101124 */
[----:B------:R-:W-:-:S03]  /*5960*/  ISETP.LT.OR P0, PT, R121, 0x11, !P1 ;  /* 0x000000117900780c */ /* 0x000fc60004f01670 */
[----:B------:R-:W-:Y:S01]  /*5970*/  @!P4 STG.E.U8 desc[UR36][R8.64+0x9], R79 ;  /* 0x0000094f0800c986 */ /* 0x000fe2000c101124 */
[----:B------:R-:W-:Y:S01]  /*5980*/  ISETP.LT.OR P4, PT, R121, 0x12, !P1 ;  /* 0x000000127900780c */ /* 0x000fe20004f81670 */
[----:B-1----:R-:W-:-:S04]  /*5990*/  @!P3 IMAD R13, R80, R120, RZ ;  /* 0x00000078500db224 */ /* 0x002fc800078e02ff */
[-C--:B------:R-:W-:Y:S01]  /*59a0*/  @!P5 IMAD R81, R81, R120.reuse, RZ ;  /* 0x000000785151d224 */ /* 0x080fe200078e02ff */
[----:B------:R1:W-:Y:S01]  /*59b0*/  @!P3 STG.E.U8 desc[UR36][R126.64+0x10], R13 ;  /* 0x0000100d7e00b986 */ /* 0x0003e2000c101124 */
[C---:B------:R-:W-:Y:S02]  /*59c0*/  ISETP.LT.OR P3, PT, R121.reuse, 0x19, !P2 ;  /* 0x000000197900780c */ /* 0x040fe40005761670 */
[-C--:B---3--:R-:W-:Y:S01]  /*59d0*/  @!P0 IMAD R15, R82, R120.reuse, RZ ;  /* 0x00000078520f8224 */ /* 0x088fe200078e02ff */
[----:B------:R-:W-:Y:S01]  /*59e0*/  @!P5 STG.E.U8 desc[UR36][R126.64+0x11], R81 ;  /* 0x000011517e00d986 */ /* 0x000fe2000c101124 */
[----:B------:R-:W-:Y:S02]  /*59f0*/  ISETP.LT.OR P5, PT, R121, 0x1a, !P2 ;  /* 0x0000001a7900780c */ /* 0x000fe400057a1670 */
[----:B------:R-:W-:Y:S01]  /*5a00*/  @!P4 IMAD R83, R83, R120, RZ ;  /* 0x000000785353c224 */ /* 0x000fe200078e02ff */
[----:B------:R3:W-:Y:S01]  /*5a10*/  @!P0 STG.E.U8 desc[UR36][R8.64+0x10], R15 ;  /* 0x0000100f08008986 */ /* 0x0007e2000c101124 */
[----:B------:R-:W-:-:S03]  /*5a20*/  ISETP.LT.OR P0, PT, R121, 0x19, !P1 ;  /* 0x000000197900780c */ /* 0x000fc60004f01670 */
[----:B------:R-:W-:Y:S01]  /*5a30*/  @!P4 STG.E.U8 desc[UR36][R8.64+0x11], R83 ;  /* 0x000011530800c986 */ /* 0x000fe2000c101124 */
[----:B------:R-:W-:Y:S01]  /*5a40*/  ISETP.LT.OR P4, PT, R121, 0x1a, !P1 ;  /* 0x0000001a7900780c */ /* 0x000fe20004f81670 */
[----:B0-----:R-:W-:-:S04]  /*5a50*/  @!P3 IMAD R5, R84, R120, RZ ;  /* 0x000000785405b224 */ /* 0x001fc800078e02ff */
[-C--:B------:R-:W-:Y:S01]  /*5a60*/  @!P5 IMAD R85, R85, R120.reuse, RZ ;  /* 0x000000785555d224 */ /* 0x080fe200078e02ff */
[----:B------:R0:W-:Y:S01]  /*5a70*/  @!P3 STG.E.U8 desc[UR36][R126.64+0x18], R5 ;  /* 0x000018057e00b986 */ /* 0x0001e2000c101124 */
[C---:B------:R-:W-:Y:S02]  /*5a80*/  ISETP.LT.OR P3, PT, R121.reuse, 0x21, !P2 ;  /* 0x000000217900780c */ /* 0x040fe40005761670 */
[-C--:B-1----:R-:W-:Y:S01]  /*5a90*/  @!P0 IMAD R13, R86, R120.reuse, RZ ;  /* 0x00000078560d8224 */ /* 0x082fe200078e02ff */
[----:B------:R-:W-:Y:S01]  /*5aa0*/  @!P5 STG.E.U8 desc[UR36][R126.64+0x19], R85 ;  /* 0x000019557e00d986 */ /* 0x000fe2000c101124 */
[----:B------:R-:W-:Y:S02]  /*5ab0*/  ISETP.LT.OR P5, PT, R121, 0x22, !P2 ;  /* 0x000000227900780c */ /* 0x000fe400057a1670 */
[----:B------:R-:W-:Y:S01]  /*5ac0*/  @!P4 IMAD R87, R87, R120, RZ ;  /* 0x000000785757c224 */ /* 0x000fe200078e02ff */
[----:B------:R1:W-:Y:S01]  /*5ad0*/  @!P0 STG.E.U8 desc[UR36][R8.64+0x18], R13 ;  /* 0x0000180d08008986 */ /* 0x0003e2000c101124 */
[----:B------:R-:W-:-:S03]  /*5ae0*/  ISETP.LT.OR P0, PT, R121, 0x21, !P1 ;  /* 0x000000217900780c */ /* 0x000fc60004f01670 */
[----:B------:R-:W-:Y:S01]  /*5af0*/  @!P4 STG.E.U8 desc[UR36][R8.64+0x19], R87 ;  /* 0x000019570800c986 */ /* 0x000fe2000c101124 */
[----:B------:R-:W-:Y:S01]  /*5b00*/  ISETP.LT.OR P4, PT, R121, 0x22, !P1 ;  /* 0x000000227900780c */ /* 0x000fe20004f81670 */
[----:B---3--:R-:W-:-:S04]  /*5b10*/  @!P3 IMAD R15, R88, R120, RZ ;  /* 0x00000078580fb224 */ /* 0x008fc800078e02ff */
        /* <DEDUP_REMOVED lines=76> */
[C---:B------:R-:W-:Y:S01]  /*5fe0*/  ISETP.LT.OR P2, PT, R121.reuse, 0x5a, !P2 ;  /* 0x0000005a7900780c */ /* 0x040fe20005741670 */
[----:B------:R-:W-:Y:S01]  /*5ff0*/  @!P5 STG.E.U8 desc[UR36][R126.64+0x51], R113 ;  /* 0x000051717e00d986 */ /* 0x000fe2000c101124 */
[----:B------:R-:W-:Y:S01]  /*6000*/  ISETP.LT.OR P5, PT, R121, 0x59, !P1 ;  /* 0x000000597900780c */ /* 0x000fe20004fa1670 */
[----:B------:R-:W-:Y:S01]  /*6010*/  @!P4 IMAD R115, R115, R120, RZ ;  /* 0x000000787373c224 */ /* 0x000fe200078e02ff */
[----:B------:R-:W-:Y:S01]  /*6020*/  ISETP.LT.OR P1, PT, R121, 0x5a, !P1 ;  /* 0x0000005a7900780c */ /* 0x000fe20004f21670 */
[----:B------:R0:W-:Y:S01]  /*6030*/  @!P0 STG.E.U8 desc[UR36][R8.64+0x50], R5 ;  /* 0x0000500508008986 */ /* 0x0001e2000c101124 */
[----:B------:R-:W-:-:S03]  /*6040*/  ISETP.GE.AND P0, PT, R3, 0x81, PT ;  /* 0x000000810300780c */ /* 0x000fc60003f06270 */
[----:B------:R-:W-:Y:S01]  /*6050*/  @!P4 STG.E.U8 desc[UR36][R8.64+0x51], R115 ;  /* 0x000051730800c986 */ /* 0x000fe2000c101124 */
[-C--:B-1----:R-:W-:Y:S01]  /*6060*/  @!P3 IMAD R13, R116, R120.reuse, RZ ;  /* 0x00000078740db224 */ /* 0x082fe200078e02ff */
[----:B------:R-:W-:Y:S02]  /*6070*/  ISETP.LT.OR P4, PT, R121, 0x1, !P0 ;  /* 0x000000017900780c */ /* 0x000fe40004781670 */
[-C--:B------:R-:W-:Y:S02]  /*6080*/  @!P2 IMAD R117, R117, R120.reuse, RZ ;  /* 0x000000787575a224 */ /* 0x080fe400078e02ff */
[----:B------:R1:W-:Y:S01]  /*6090*/  @!P3 STG.E.U8 desc[UR36][R126.64+0x58], R13 ;  /* 0x0000580d7e00b986 */ /* 0x0003e2000c101124 */
[----:B------:R-:W-:Y:S01]  /*60a0*/  ISETP.LT.OR P3, PT, R121, 0x2, !P0 ;  /* 0x000000027900780c */ /* 0x000fe20004761670 */
[-C--:B---3--:R-:W-:Y:S02]  /*60b0*/  @!P5 IMAD R15, R118, R120.reuse, RZ ;  /* 0x00000078760fd224 */ /* 0x088fe400078e02ff */
[----:B------:R-:W-:Y:S01]  /*60c0*/  @!P2 STG.E.U8 desc[UR36][R126.64+0x59], R117 ;  /* 0x000059757e00a986 */ /* 0x000fe2000c101124 */
[----:B------:R-:W-:Y:S01]  /*60d0*/  ISETP.GE.AND P2, PT, R3, 0x89, PT ;  /* 0x000000890300780c */ /* 0x000fe20003f46270 */
[----:B------:R-:W-:-:S02]  /*60e0*/  @!P1 IMAD R119, R119, R120, RZ ;  /* 0x0000007877779224 */ /* 0x000fc400078e02ff */
[----:B------:R-:W-:Y:S01]  /*60f0*/  @!P5 STG.E.U8 desc[UR36][R8.64+0x58], R15 ;  /* 0x0000580f0800d986 */ /* 0x000fe2000c101124 */
[-C--:B------:R-:W-:Y:S01]  /*6100*/  @!P4 IMAD R3, R24, R120.reuse, RZ ;  /* 0x000000781803c224 */ /* 0x080fe200078e02ff */
[C---:B------:R-:W-:Y:S02]  /*6110*/  ISETP.LT.OR P5, PT, R121.reuse, 0x1, !P2 ;  /* 0x000000017900780c */ /* 0x040fe400057a1670 */
[----:B------:R-:W-:Y:S01]  /*6120*/  @!P1 STG.E.U8 desc[UR36][R8.64+0x59], R119 ;  /* 0x0000597708009986 */ /* 0x000fe2000c101124 */
[----:B------:R-:W-:Y:S01]  /*6130*/  ISETP.LT.OR P1, PT, R121, 0x2, !P2 ;  /* 0x000000027900780c */ /* 0x000fe20005721670 */
[----:B------:R-:W-:Y:S02]  /*6140*/  @!P3 IMAD R25, R25, R120, RZ ;  /* 0x000000781919b224 */ /* 0x000fe400078e02ff */
[----:B------:R3:W-:Y:S01]  /*6150*/  @!P4 STG.E.U8 desc[UR36][R6.64], R3 ;  /* 0x000000030600c986 */ /* 0x0007e2000c101124 */
[----:B------:R-:W-:-:S03]  /*6160*/  ISETP.LT.OR P4, PT, R121, 0x9, !P0 ;  /* 0x000000097900780c */ /* 0x000fc60004781670 */
[----:B------:R-:W-:Y:S01]  /*6170*/  @!P3 STG.E.U8 desc[UR36][R6.64+0x1], R25 ;  /* 0x000001190600b986 */ /* 0x000fe2000c101124 */
[----:B------:R-:W-:Y:S02]  /*6180*/  ISETP.LT.OR P3, PT, R121, 0xa, !P0 ;  /* 0x0000000a7900780c */ /* 0x000fe40004761670 */
[----:B0-----:R-:W-:-:S03]  /*6190*/  @!P5 IMAD R5, R26, R120, RZ ;  /* 0x000000781a05d224 */ /* 0x001fc600078e02ff */
[-C--:B------:R-:W-:Y:S02]  /*61a0*/  @!P1 IMAD R27, R27, R120.reuse, RZ ;  /* 0x000000781b1b9224 */ /* 0x080fe400078e02ff */
[----:B------:R0:W-:Y:S01]  /*61b0*/  @!P5 STG.E.U8 desc[UR36][R10.64], R5 ;  /* 0x000000050a00d986 */ /* 0x0001e2000c101124 */
[C---:B------:R-:W-:Y:S01]  /*61c0*/  ISETP.LT.OR P5, PT, R121.reuse, 0x9, !P2 ;  /* 0x000000097900780c */ /* 0x040fe200057a1670 */
[-C--:B-1----:R-:W-:Y:S02]  /*61d0*/  @!P4 IMAD R13, R28, R120.reuse, RZ ;  /* 0x000000781c0dc224 */ /* 0x082fe400078e02ff */
[----:B------:R-:W-:Y:S01]  /*61e0*/  @!P1 STG.E.U8 desc[UR36][R10.64+0x1], R27 ;  /* 0x0000011b0a009986 */ /* 0x000fe2000c101124 */
[----:B------:R-:W-:Y:S01]  /*61f0*/  ISETP.LT.OR P1, PT, R121, 0xa, !P2 ;  /* 0x0000000a7900780c */ /* 0x000fe20005721670 */
[----:B------:R-:W-:Y:S02]  /*6200*/  @!P3 IMAD R29, R29, R120, RZ ;  /* 0x000000781d1db224 */ /* 0x000fe400078e02ff */
[----:B------:R-:W-:Y:S01]  /*6210*/  @!P4 STG.E.U8 desc[UR36][R6.64+0x8], R13 ;  /* 0x0000080d0600c986 */ /* 0x000fe2000c101124 */
        /* <DEDUP_REMOVED lines=11> */
[----:B------:R-:W-:Y:S01]  /*62d0*/  @!P4 STG.E.U8 desc[UR36][R6.64+0x10], R5 ;  /* 0x000010050600c986 */ /* 0x000fe2000c101124 */
[----:B------:R-:W-:-:S03]  /*62e0*/  ISETP.LT.OR P4, PT, R121, 0x19, !P0 ;  /* 0x000000197900780c */ /* 0x000fc60004781670 */
[----:B------:R-:W-:Y:S01]  /*62f0*/  @!P3 STG.E.U8 desc[UR36][R6.64+0x11], R33 ;  /* 0x000011210600b986 */ /* 0x000fe2000c101124 */
[----:B------:R-:W-:Y:S01]  /*6300*/  ISETP.LT.OR P3, PT, R121, 0x1a, !P0 ;  /* 0x0000001a7900780c */ /* 0x000fe20004761670 */
[----:B-1----:R-:W-:-:S04]  /*6310*/  @!P5 IMAD R3, R34, R120, RZ ;  /* 0x000000782203d224 */ /* 0x002fc800078e02ff */
[-C--:B------:R-:W-:Y:S01]  /*6320*/  @!P1 IMAD R35, R35, R120.reuse, RZ ;  /* 0x0000007823239224 */ /* 0x080fe200078e02ff */
[----:B------:R0:W-:Y:S01]  /*6330*/  @!P5 STG.E.U8 desc[UR36][R10.64+0x10], R3 ;  /* 0x000010030a00d986 */ /* 0x0001e2000c101124 */
[C---:B------:R-:W-:Y:S02]  /*6340*/  ISETP.LT.OR P5, PT, R121.reuse, 0x19, !P2 ;  /* 0x000000197900780c */ /* 0x040fe400057a1670 */
[-C--:B------:R-:W-:Y:S01]  /*6350*/  @!P4 IMAD R9, R36, R120.reuse, RZ ;  /* 0x000000782409c224 */ /* 0x080fe200078e02ff */
[----:B------:R-:W-:Y:S01]  /*6360*/  @!P1 STG.E.U8 desc[UR36][R10.64+0x11], R35 ;  /* 0x000011230a009986 */ /* 0x000fe2000c101124 */
[----:B------:R-:W-:Y:S02]  /*6370*/  ISETP.LT.OR P1, PT, R121, 0x1a, !P2 ;  /* 0x0000001a7900780c */ /* 0x000fe40005721670 */
[----:B------:R-:W-:Y:S01]  /*6380*/  @!P3 IMAD R37, R37, R120, RZ ;  /* 0x000000782525b224 */ /* 0x000fe200078e02ff */
[----:B------:R-:W-:Y:S01]  /*6390*/  @!P4 STG.E.U8 desc[UR36][R6.64+0x18], R9 ;  /* 0x000018090600c986 */ /* 0x000fe2000c101124 */
[----:B------:R-:W-:-:S03]  /*63a0*/  ISETP.LT.OR P4, PT, R121, 0x21, !P0 ;  /* 0x000000217900780c */ /* 0x000fc60004781670 */
[----:B------:R-:W-:Y:S01]  /*63b0*/  @!P3 STG.E.U8 desc[UR36][R6.64+0x19], R37 ;  /* 0x000019250600b986 */ /* 0x000fe2000c101124 */
[----:B------:R-:W-:Y:S01]  /*63c0*/  ISETP.LT.OR P3, PT, R121, 0x22, !P0 ;  /* 0x000000227900780c */ /* 0x000fe20004761670 */
[----:B0-----:R-:W-:-:S04]  /*63d0*/  @!P5 IMAD R3, R38, R120, RZ ;  /* 0x000000782603d224 */ /* 0x001fc800078e02ff */
        /* <DEDUP_REMOVED lines=72> */
[----:B------:R-:W-:-:S04]  /*6860*/  @!P1 IMAD R5, R62, R120, RZ ;  /* 0x000000783e059224 */ /* 0x000fc800078e02ff */
[-C--:B------:R-:W-:Y:S01]  /*6870*/  @!P4 IMAD R63, R63, R120.reuse, RZ ;  /* 0x000000783f3fc224 */ /* 0x080fe200078e02ff */
[----:B------:R1:W-:Y:S01]  /*6880*/  @!P1 STG.E.U8 desc[UR36][R10.64+0x48], R5 ;  /* 0x000048050a009986 */ /* 0x0003e2000c101124 */
[----:B------:R-:W-:Y:S02]  /*6890*/  ISETP.LT.OR P1, PT, R121, 0x51, !P2 ;  /* 0x000000517900780c */ /* 0x000fe40005721670 */
[----:B------:R-:W-:Y:S01]  /*68a0*/  @!P3 IMAD R65, R65, R120, RZ ;  /* 0x000000784141b224 */ /* 0x000fe200078e02ff */
[----:B------:R-:W-:Y:S01]  /*68b0*/  @!P4 STG.E.U8 desc[UR36][R10.64+0x49], R63 ;  /* 0x0000493f0a00c986 */ /* 0x000fe2000c101124 */
[----:B------:R-:W-:-:S03]  /*68c0*/  ISETP.LT.OR P4, PT, R121, 0x52, !P2 ;  /* 0x000000527900780c */ /* 0x000fc60005781670 */
[----:B------:R-:W-:Y:S01]  /*68d0*/  @!P3 STG.E.U8 desc[UR36][R6.64+0x51], R65 ;  /* 0x000051410600b986 */ /* 0x000fe2000c101124 */
[C---:B------:R-:W-:Y:S02]  /*68e0*/  ISETP.LT.OR P3, PT, R121.reuse, 0x59, !P0 ;  /* 0x000000597900780c */ /* 0x040fe40004761670 */
[C---:B------:R-:W-:Y:S01]  /*68f0*/  ISETP.LT.OR P0, PT, R121.reuse, 0x5a, !P0 ;  /* 0x0000005a7900780c */ /* 0x040fe20004701670 */
[----:B------:R3:W-:Y:S01]  /*6900*/  @!P5 STG.E.U8 desc[UR36][R6.64+0x50], R9 ;  /* 0x000050090600d986 */ /* 0x0007e2000c101124 */
[C---:B------:R-:W-:Y:S01]  /*6910*/  ISETP.LT.OR P5, PT, R121.reuse, 0x59, !P2 ;  /* 0x000000597900780c */ /* 0x040fe200057a1670 */
[----:B0-----:R-:W-:Y:S01]  /*6920*/  @!P1 IMAD R3, R66, R120, RZ ;  /* 0x0000007842039224 */ /* 0x001fe200078e02ff */
[----:B------:R-:W-:-:S03]  /*6930*/  ISETP.LT.OR P2, PT, R121, 0x5a, !P2 ;  /* 0x0000005a7900780c */ /* 0x000fc60005741670 */
[-C--:B------:R-:W-:Y:S01]  /*6940*/  @!P4 IMAD R67, R67, R120.reuse, RZ ;  /* 0x000000784343c224 */ /* 0x080fe200078e02ff */
[----:B------:R0:W-:Y:S03]  /*6950*/  @!P1 STG.E.U8 desc[UR36][R10.64+0x50], R3 ;  /* 0x000050030a009986 */ /* 0x0001e6000c101124 */
[-C--:B-1----:R-:W-:Y:S01]  /*6960*/  @!P3 IMAD R5, R68, R120.reuse, RZ ;  /* 0x000000784405b224 */ /* 0x082fe200078e02ff */
[----:B------:R0:W-:Y:S01]  /*6970*/  @!P4 STG.E.U8 desc[UR36][R10.64+0x51], R67 ;  /* 0x000051430a00c986 */ /* 0x0001e2000c101124 */
[-C--:B------:R-:W-:Y:S02]  /*6980*/  @!P0 IMAD R69, R69, R120.reuse, RZ ;  /* 0x0000007845458224 */ /* 0x080fe400078e02ff */
[-C--:B---3--:R-:W-:Y:S01]  /*6990*/  @!P5 IMAD R9, R70, R120.reuse, RZ ;  /* 0x000000784609d224 */ /* 0x088fe200078e02ff */
[----:B------:R0:W-:Y:S01]  /*69a0*/  @!P3 STG.E.U8 desc[UR36][R6.64+0x58], R5 ;  /* 0x000058050600b986 */ /* 0x0001e2000c101124 */
[----:B------:R-:W-:-:S03]  /*69b0*/  @!P2 IMAD R71, R71, R120, RZ ;  /* 0x000000784747a224 */ /* 0x000fc600078e02ff */
[----:B------:R0:W-:Y:S04]  /*69c0*/  @!P0 STG.E.U8 desc[UR36][R6.64+0x59], R69 ;  /* 0x0000594506008986 */ /* 0x0001e8000c101124 */
[----:B------:R0:W-:Y:S04]  /*69d0*/  @!P5 STG.E.U8 desc[UR36][R10.64+0x58], R9 ;  /* 0x000058090a00d986 */ /* 0x0001e8000c101124 */
[----:B------:R0:W-:Y:S02]  /*69e0*/  @!P2 STG.E.U8 desc[UR36][R10.64+0x59], R71 ;  /* 0x000059470a00a986 */ /* 0x0001e4000c101124 */
.L_x_223:
[----:B------:R-:W-:Y:S05]  /*69f0*/  BSYNC B0 ;  /* 0x0000000000007941 */ /* 0x000fea0003800000 */
.L_x_29:
[----:B------:R-:W-:Y:S01]  /*6a00*/  ULDC UR4, c[0x0][0xc] ;  /* 0x0000030000047ab9 */ /* 0x000fe20000000800 */
[----:B------:R-:W-:Y:S01]  /*6a10*/  ULDC UR5, c[0x0][0x10] ;  /* 0x0000040000057ab9 */ /* 0x000fe20000000800 */
[----:B0-----:R-:W0:Y:S01]  /*6a20*/  LDC R3, c[0x0][0x14] ;  /* 0x00000500ff037b82 */ /* 0x001e220000000800 */
[----:B------:R-:W-:Y:S01]  /*6a30*/  UIMAD.WIDE.U32 UR4, UR4, UR5, URZ ;  /* 0x00000005040472a5 */ /* 0x000fe2000f8e003f */
[----:B------:R-:W-:Y:S02]  /*6a40*/  IMAD.MOV.U32 R121, RZ, RZ, -0x1 ;  /* 0xffffffffff797424 */ /* 0x000fe400078e00ff */
[----:B------:R-:W-:-:S03]  /*6a50*/  IMAD.MOV.U32 R22, RZ, RZ, -0x1 ;  /* 0xffffffffff167424 */ /* 0x000fc600078e00ff */
[----:B0-----:R-:W-:-:S04]  /*6a60*/  IMAD.WIDE.U32 R16, R3, UR4, R16 ;  /* 0x0000000403107c25 */ /* 0x001fc8000f8e0010 */
[----:B------:R-:W-:Y:S01]  /*6a70*/  IMAD R3, R3, UR5, RZ ;  /* 0x0000000503037c24 */ /* 0x000fe2000f8e02ff */
[----:B------:R-:W-:Y:S02]  /*6a80*/  ULDC.64 UR4, c[0x0][0x650] ;  /* 0x0001940000047ab9 */ /* 0x000fe40000000a00 */
[----:B------:R-:W-:Y:S01]  /*6a90*/  ISETP.GE.U32.AND P0, PT, R16, UR4, PT ;  /* 0x0000000410007c0c */ /* 0x000fe2000bf06070 */
[--C-:B------:R-:W-:Y:S01]  /*6aa0*/  IMAD.IADD R17, R17, 0x1, R3.reuse ;  /* 0x0000000111117824 */ /* 0x100fe200078e0203 */
[----:B------:R-:W-:-:S04]  /*6ab0*/  PRMT R3, RZ, 0x7610, R3 ;  /* 0x00007610ff037816 */ /* 0x000fc80000000003 */
[----:B------:R-:W-:-:S13]  /*6ac0*/  ISETP.GE.U32.AND.EX P0, PT, R17, UR5, PT, P0 ;  /* 0x0000000511007c0c */ /* 0x000fda000bf06100 */
[----:B------:R-:W-:Y:S05]  /*6ad0*/  @P0 BRA `(.L_x_224) ;  /* 0x0000000400640947 */ /* 0x000fea0003800000 */
[----:B------:R-:W0:Y:S01]  /*6ae0*/  S2R R12, SR_CTAID.X ;  /* 0x00000000000c7919 */ /* 0x000e220000002500 */
[----:B------:R-:W1:Y:S01]  /*6af0*/  LDC.64 R10, c[0x0][0x628] ;  /* 0x00018a00ff0a7b82 */ /* 0x000e620000000a00 */
[----:B------:R-:W-:Y:S01]  /*6b00*/  ULDC UR4, c[0x0][0x150] ;  /* 0x0000540000047ab9 */ /* 0x000fe20000000800 */
[----:B----4-:R-:W-:Y:S01]  /*6b10*/  IMAD.MOV.U32 R8, RZ, RZ, R16 ;  /* 0x000000ffff087224 */ /* 0x010fe200078e0010 */
[----:B------:R-:W4:Y:S01]  /*6b20*/  S2R R23, SR_CTAID.Y ;  /* 0x0000000000177919 */ /* 0x000f220000002600 */
[----:B------:R-:W-:-:S04]  /*6b30*/  IMAD.MOV.U32 R9, RZ, RZ, R17 ;  /* 0x000000ffff097224 */ /* 0x000fc800078e0011 */
[----:B------:R-:W2:Y:S08]  /*6b40*/  LDC R21, c[0x0][0x144] ;  /* 0x00005100ff157b82 */ /* 0x000eb00000000800 */
[----:B------:R-:W2:Y:S08]  /*6b50*/  LDC R0, c[0x0][0x630] ;  /* 0x00018c00ff007b82 */ /* 0x000eb00000000800 */
[----:B------:R-:W2:Y:S01]  /*6b60*/  LDC.64 R14, c[0x0][0x620] ;  /* 0x00018800ff0e7b82 */ /* 0x000ea20000000a00 */
[----:B-1----:R-:W-:-:S04]  /*6b70*/  ISETP.NE.U32.AND P0, PT, R10, RZ, PT ;  /* 0x000000ff0a00720c */ /* 0x002fc80003f05070 */
[----:B------:R-:W-:Y:S02]  /*6b80*/  ISETP.NE.AND.EX P0, PT, R11, RZ, PT, P0 ;  /* 0x000000ff0b00720c */ /* 0x000fe40003f05300 */
[----:B0-----:R-:W-:-:S05]  /*6b90*/  I2FP.F32.U32 R3, R12 ;  /* 0x0000000c00037245 */ /* 0x001fca0000201000 */
[----:B------:R-:W-:-:S04]  /*6ba0*/  FMUL R3, R3, UR4 ;  /* 0x0000000403037c20 */ /* 0x000fc80008400000 */
[----:B------:R0:W1:Y:S02]  /*6bb0*/  F2I.U32.TRUNC.NTZ R20, R3 ;  /* 0x0000000300147305 */ /* 0x000064000020f000 */
[----:B----4-:R-:W-:Y:S05]  /*6bc0*/  @!P0 BRA `(.L_x_225) ;  /* 0x0000000000288947 */ /* 0x010fea0003800000 */
[----:B0-----:R-:W0:Y:S02]  /*6bd0*/  LDC R3, c[0x0][0x634] ;  /* 0x00018d00ff037b82 */ /* 0x001e240000000800 */
        /* <DEDUP_REMOVED lines=9> */
.L_x_225:
[----:B------:R-:W4:Y:S01]  /*6c70*/  LDC.64 R26, c[0x0][0x640] ;  /* 0x00019000ff1a7b82 */ /* 0x000f220000000a00 */
[-CC-:B--2---:R-:W-:Y:S01]  /*6c80*/  SHF.R.U64 R22, R8, R0.reuse, R9.reuse ;  /* 0x0000000008167219 */ /* 0x184fe20000001209 */
[----:B-1----:R-:W-:Y:S01]  /*6c90*/  IMAD.MOV R20, RZ, RZ, -R20 ;  /* 0x000000ffff147224 */ /* 0x002fe200078e0a14 */
[----:B------:R-:W-:Y:S01]  /*6ca0*/  SHF.R.U32.HI R0, RZ, R0, R9 ;  /* 0x00000000ff007219 */ /* 0x000fe20000011609 */
[----:B------:R-:W-:Y:S01]  /*6cb0*/  ULDC UR4, c[0x0][0x154] ;  /* 0x0000550000047ab9 */ /* 0x000fe20000000800 */
[----:B0-----:R-:W-:Y:S01]  /*6cc0*/  IADD3 R3, P0, RZ, -R22, RZ ;  /* 0x80000016ff037210 */ /* 0x001fe20007f1e0ff */
[----:B------:R-:W-:Y:S02]  /*6cd0*/  IMAD R21, R21, R20, R12 ;  /* 0x0000001415157224 */ /* 0x000fe400078e020c */
[----:B------:R-:W0:Y:S01]  /*6ce0*/  LDC R6, c[0x0][0x618] ;  /* 0x00018600ff067b82 */ /* 0x000e220000000800 */
[----:B------:R-:W-:Y:S02]  /*6cf0*/  IMAD.MOV.U32 R7, RZ, RZ, 0x1 ;  /* 0x00000001ff077424 */ /* 0x000fe400078e00ff */
[----:B------:R-:W-:-:S04]  /*6d00*/  IMAD.X R5, RZ, RZ, ~R0, P0 ;  /* 0x000000ffff057224 */ /* 0x000fc800000e0e00 */
[-C--:B------:R-:W-:Y:S01]  /*6d10*/  IMAD R0, R5, R14.reuse, RZ ;  /* 0x0000000e05007224 */ /* 0x080fe200078e02ff */
[----:B------:R-:W1:Y:S01]  /*6d20*/  LDC R8, c[0x0][0x608] ;  /* 0x00018200ff087b82 */ /* 0x000e620000000800 */
[----:B------:R-:W-:-:S04]  /*6d30*/  IMAD.WIDE.U32 R4, R3, R14, R16 ;  /* 0x0000000e03047225 */ /* 0x000fc800078e0010 */
[----:B------:R-:W-:Y:S01]  /*6d40*/  IMAD R3, R3, R15, R0 ;  /* 0x0000000f03037224 */ /* 0x000fe200078e0200 */
[----:B------:R-:W-:Y:S02]  /*6d50*/  I2FP.F32.U32 R0, R23 ;  /* 0x0000001700007245 */ /* 0x000fe40000201000 */
[----:B------:R-:W2:Y:S01]  /*6d60*/  LDC R24, c[0x0][0x658] ;  /* 0x00019600ff187b82 */ /* 0x000ea20000000800 */
[----:B------:R-:W-:Y:S01]  /*6d70*/  IMAD.IADD R3, R5, 0x1, R3 ;  /* 0x0000000105037824 */ /* 0x000fe200078e0203 */
[----:B----4-:R-:W-:Y:S01]  /*6d80*/  ISETP.NE.U32.AND P0, PT, R26, RZ, PT ;  /* 0x000000ff1a00720c */ /* 0x010fe20003f05070 */
[----:B------:R-:W-:Y:S01]  /*6d90*/  FMUL R0, R0, UR4 ;  /* 0x0000000400007c20 */ /* 0x000fe20008400000 */
[----:B------:R-:W-:Y:S02]  /*6da0*/  IMAD.MOV.U32 R5, RZ, RZ, -0x1 ;  /* 0xffffffffff057424 */ /* 0x000fe400078e00ff */
[----:B------:R-:W-:Y:S01]  /*6db0*/  ISETP.NE.AND.EX P0, PT, R27, RZ, PT, P0 ;  /* 0x000000ff1b00720c */ /* 0x000fe20003f05300 */
[----:B------:R4:W2:Y:S01]  /*6dc0*/  F2I.U32.TRUNC.NTZ R13, R0 ;  /* 0x00000000000d7305 */ /* 0x0008a2000020f000 */
[----:B------:R-:W3:Y:S01]  /*6dd0*/  LDC R20, c[0x0][0x148] ;  /* 0x00005200ff147b82 */ /* 0x000ee20000000800 */
[----:B0-----:R-:W-:-:S02]  /*6de0*/  SHF.R.U64 R12, R4, R6, R3 ;  /* 0x00000006040c7219 */ /* 0x001fc40000001203 */
[----:B------:R-:W-:-:S05]  /*6df0*/  SHF.R.U32.HI R3, RZ, R6, R3 ;  /* 0x00000006ff037219 */ /* 0x000fca0000011603 */
[----:B------:R-:W0:Y:S01]  /*6e00*/  LDC R15, c[0x0][0x600] ;  /* 0x00018000ff0f7b82 */ /* 0x000e220000000800 */
[-CC-:B-1----:R-:W-:Y:S02]  /*6e10*/  SHF.R.U64 R10, R12, R8.reuse, R3.reuse ;  /* 0x000000080c0a7219 */ /* 0x182fe40000001203 */
[----:B------:R-:W-:-:S05]  /*6e20*/  SHF.R.U32.HI R3, RZ, R8, R3 ;  /* 0x00000008ff037219 */ /* 0x000fca0000011603 */
[----:B------:R-:W1:Y:S01]  /*6e30*/  LDC R28, c[0x0][0x648] ;  /* 0x00019200ff1c7b82 */ /* 0x000e620000000800 */
[-C--:B--2---:R-:W-:Y:S02]  /*6e40*/  SHF.L.U32 R4, R5, R24.reuse, RZ ;  /* 0x0000001805047219 */ /* 0x084fe400000006ff */
[-CC-:B------:R-:W-:Y:S02]  /*6e50*/  SHF.R.U64 R14, R10, R24.reuse, R3.reuse ;  /* 0x000000180a0e7219 */ /* 0x180fe40000001203 */
[----:B------:R-:W-:Y:S02]  /*6e60*/  SHF.R.U32.HI R5, RZ, R24, R3 ;  /* 0x00000018ff057219 */ /* 0x000fe40000011603 */
[----:B------:R-:W-:Y:S01]  /*6e70*/  LOP3.LUT R25, RZ, R4, RZ, 0x33, !PT ;  /* 0x00000004ff197212 */ /* 0x000fe200078e33ff */
[----:B------:R-:W2:Y:S01]  /*6e80*/  LDC R29, c[0x0][0x638] ;  /* 0x00018e00ff1d7b82 */ /* 0x000ea20000000800 */
[----:B------:R-:W-:Y:S01]  /*6e90*/  SHF.L.U32 R24, R7, R24, RZ ;  /* 0x0000001807187219 */ /* 0x000fe200000006ff */
[----:B------:R-:W-:-:S06]  /*6ea0*/  IMAD.MOV.U32 R4, RZ, RZ, R14 ;  /* 0x000000ffff047224 */ /* 0x000fcc00078e000e */
[----:B------:R-:W0:Y:S01]  /*6eb0*/  LDC R30, c[0x0][0x610] ;  /* 0x00018400ff1e7b82 */ /* 0x000e220000000800 */
[----:B----4-:R-:W-:Y:S05]  /*6ec0*/  @!P0 BRA `(.L_x_226) ;  /* 0x0000000000288947 */ /* 0x010fea0003800000 */
[----:B------:R-:W4:Y:S02]  /*6ed0*/  LDC R3, c[0x0][0x64c] ;  /* 0x00019300ff037b82 */ /* 0x000f240000000800 */
[----:B----4-:R-:W-:-:S05]  /*6ee0*/  IADD3 R3, P0, R14, R3, RZ ;  /* 0x000000030e037210 */ /* 0x010fca0007f1e0ff */
        /* <DEDUP_REMOVED lines=8> */
.L_x_226:
[----:B------:R-:W-:Y:S01]  /*6f70*/  ISETP.NE.AND P0, PT, R2, 0x1, PT ;  /* 0x000000010200780c */ /* 0x000fe20003f05270 */
[----:B0-----:R-:W-:Y:S01]  /*6f80*/  VIADD R7, R15, 0xffffffff ;  /* 0xffffffff0f077836 */ /* 0x001fe20000000000 */
[----:B-1----:R-:W-:Y:S01]  /*6f90*/  SHF.R.U64 R0, R4, R28, R5 ;  /* 0x0000001c04007219 */ /* 0x002fe20000001205 */
[----:B------:R-:W-:Y:S01]  /*6fa0*/  IMAD.MOV R13, RZ, RZ, -R13 ;  /* 0x000000ffff0d7224 */ /* 0x000fe200078e0a0d */
[----:B------:R-:W-:Y:S01]  /*6fb0*/  LOP3.LUT R5, R10, R25, RZ, 0xc0, !PT ;  /* 0x000000190a057212 */ /* 0x000fe200078ec0ff */
[----:B------:R-:W-:Y:S01]  /*6fc0*/  IMAD.MOV.U32 R4, RZ, RZ, 0x1 ;  /* 0x00000001ff047424 */ /* 0x000fe200078e00ff */
[----:B------:R-:W-:Y:S01]  /*6fd0*/  LOP3.LUT R12, R12, R7, RZ, 0xc0, !PT ;  /* 0x000000070c0c7212 */ /* 0x000fe200078ec0ff */
[----:B------:R-:W-:Y:S02]  /*6fe0*/  IMAD.MOV R3, RZ, RZ, -R0 ;  /* 0x000000ffff037224 */ /* 0x000fe400078e0a00 */
[----:B------:R-:W-:Y:S02]  /*6ff0*/  IMAD R0, R24, R0, R5 ;  /* 0x0000000018007224 */ /* 0x000fe400078e0205 */
[----:B--2---:R-:W-:-:S02]  /*7000*/  IMAD R3, R3, R29, R14 ;  /* 0x0000001d03037224 */ /* 0x004fc400078e020e */
[----:B---3--:R-:W-:Y:S02]  /*7010*/  @P0 IMAD R21, R20, R13, R23 ;  /* 0x0000000d14150224 */ /* 0x008fe400078e0217 */
[----:B------:R-:W-:Y:S01]  /*7020*/  IMAD R5, R3, R15, R12 ;  /* 0x0000000f03057224 */ /* 0x000fe200078e020c */
[----:B------:R-:W-:Y:S01]  /*7030*/  PRMT R3, R4, 0x7610, R3 ;  /* 0x0000761004037816 */ /* 0x000fe20000000003 */
[----:B------:R-:W-:-:S05]  /*7040*/  IMAD R0, R0, R30, R21 ;  /* 0x0000001e00007224 */ /* 0x000fca00078e0215 */
[----:B------:R-:W-:Y:S02]  /*7050*/  SEL R121, R5, R0, !P0 ;  /* 0x0000000005797207 */ /* 0x000fe40004000000 */
[----:B------:R-:W-:-:S07]  /*7060*/  SEL R0, R0, R5, !P0 ;  /* 0x0000000500007207 */ /* 0x000fce0004000000 */
.L_x_224:
[----:B------:R-:W-:Y:S01]  /*7070*/  LOP3.LUT P0, RZ, R3, 0xff, RZ, 0xc0, !PT ;  /* 0x000000ff03ff7812 */ /* 0x000fe2000780c0ff */
[----:B------:R-:W-:-:S12]  /*7080*/  IMAD.MOV.U32 R23, RZ, RZ, R0 ;  /* 0x000000ffff177224 */ /* 0x000fd800078e0000 */
[----:B------:R-:W-:Y:S05]  /*7090*/  @P0 BRA `(.L_x_227) ;  /* 0xffffff9c00f00947 */ /* 0x000fea000383ffff */
[----:B------:R-:W-:Y:S05]  /*70a0*/  EXIT ;  /* 0x000000000000794d */ /* 0x000fea0003800000 */
.L_x_4:
[----:B0-----:R-:W-:Y:S01]  /*70b0*/  ULDC.64 UR4, c[0x0][0x650] ;  /* 0x0001940000047ab9 */ /* 0x001fe20000000a00 */
        /* <DEDUP_REMOVED lines=25> */
.L_x_229:
[--C-:B------:R-:W-:Y:S01]  /*7250*/  SHF.R.U64 R12, R10, R14, R11.reuse ;  /* 0x0000000e0a0c7219 */ /* 0x100fe2000000120b */
[----:B------:R-:W0:Y:S01]  /*7260*/  LDC R22, c[0x0][0x618] ;  /* 0x00018600ff167b82 */ /* 0x000e220000000800 */
[----:B------:R-:W-:Y:S01]  /*7270*/  I2FP.F32.U32 R6, R4 ;  /* 0x0000000400067245 */ /* 0x000fe20000201000 */
[----:B------:R-:W-:Y:S01]  /*7280*/  ULDC UR4, c[0x0][0x150] ;  /* 0x0000540000047ab9 */ /* 0x000fe20000000800 */
[----:B------:R-:W-:Y:S02]  /*7290*/  SHF.R.U32.HI R5, RZ, R14, R11 ;  /* 0x0000000eff057219 */ /* 0x000fe4000001160b */
[----:B------:R-:W-:Y:S01]  /*72a0*/  IADD3 R9, P0, RZ, -R12, RZ ;  /* 0x8000000cff097210 */ /* 0x000fe20007f1e0ff */
[----:B------:R-:W-:Y:S01]  /*72b0*/  FMUL R11, R6, UR4 ;  /* 0x00000004060b7c20 */ /* 0x000fe20008400000 */
[----:B------:R-:W-:Y:S01]  /*72c0*/  ULDC UR4, c[0x0][0x154] ;  /* 0x0000550000047ab9 */ /* 0x000fe20000000800 */
[----:B------:R-:W1:Y:S02]  /*72d0*/  LDC.64 R24, c[0x0][0x640] ;  /* 0x00019000ff187b82 */ /* 0x000e640000000a00 */
[----:B------:R-:W-:-:S02]  /*72e0*/  IMAD.X R5, RZ, RZ, ~R5, P0 ;  /* 0x000000ffff057224 */ /* 0x000fc400000e0e05 */
[----:B------:R-:W2:Y:S01]  /*72f0*/  F2I.U32.TRUNC.NTZ R11, R11 ;  /* 0x0000000b000b7305 */ /* 0x000ea2000020f000 */
[----:B------:R-:W-:-:S03]  /*7300*/  IMAD.WIDE.U32 R6, R9, R20, R16 ;  /* 0x0000001409067225 */ /* 0x000fc600078e0010 */
[----:B------:R-:W3:Y:S01]  /*7310*/  LDC R13, c[0x0][0x144] ;  /* 0x00005100ff0d7b82 */ /* 0x000ee20000000800 */
[----:B------:R-:W-:-:S04]  /*7320*/  IMAD R8, R5, R20, RZ ;  /* 0x0000001405087224 */ /* 0x000fc800078e02ff */
[----:B------:R-:W-:Y:S02]  /*7330*/  IMAD R5, R9, R21, R8 ;  /* 0x0000001509057224 */ /* 0x000fe400078e0208 */
[----:B------:R-:W-:Y:S01]  /*7340*/  IMAD.MOV.U32 R8, RZ, RZ, -0x1 ;  /* 0xffffffffff087424 */ /* 0x000fe200078e00ff */
[----:B------:R-:W4:Y:S01]  /*7350*/  LDC R14, c[0x0][0x608] ;  /* 0x00018200ff0e7b82 */ /* 0x000f220000000800 */
[----:B------:R-:W-:Y:S01]  /*7360*/  IMAD.IADD R5, R7, 0x1, R5 ;  /* 0x0000000107057824 */ /* 0x000fe200078e0205 */
[----:B------:R-:W-:-:S04]  /*7370*/  I2FP.F32.U32 R7, R3 ;  /* 0x0000000300077245 */ /* 0x000fc80000201000 */
[-C--:B0-----:R-:W-:Y:S01]  /*7380*/  SHF.R.U64 R10, R6, R22.reuse, R5 ;  /* 0x00000016060a7219 */ /* 0x081fe20000001205 */
[----:B--2---:R-:W-:Y:S01]  /*7390*/  IMAD.MOV R6, RZ, RZ, -R11 ;  /* 0x000000ffff067224 */ /* 0x004fe200078e0a0b */
[----:B------:R-:W0:Y:S01]  /*73a0*/  LDC R9, c[0x0][0x658] ;  /* 0x00019600ff097b82 */ /* 0x000e220000000800 */
[----:B-1----:R-:W-:Y:S01]  /*73b0*/  ISETP.NE.U32.AND P0, PT, R24, RZ, PT ;  /* 0x000000ff1800720c */ /* 0x002fe20003f05070 */
[----:B------:R-:W-:Y:S01]  /*73c0*/  FMUL R7, R7, UR4 ;  /* 0x0000000407077c20 */ /* 0x000fe20008400000 */
[----:B------:R-:W-:Y:S02]  /*73d0*/  SHF.R.U32.HI R5, RZ, R22, R5 ;  /* 0x00000016ff057219 */ /* 0x000fe40000011605 */
[----:B------:R-:W-:-:S03]  /*73e0*/  ISETP.NE.AND.EX P0, PT, R25, RZ, PT, P0 ;  /* 0x000000ff1900720c */ /* 0x000fc60003f05300 */
[----:B------:R-:W1:Y:S01]  /*73f0*/  LDC R20, c[0x0][0x148] ;  /* 0x00005200ff147b82 */ /* 0x000e620000000800 */
[----:B---3--:R-:W-:Y:S02]  /*7400*/  IMAD R23, R13, R6, R4 ;  /* 0x000000060d177224 */ /* 0x008fe400078e0204 */
[----:B------:R-:W-:-:S05]  /*7410*/  IMAD.MOV.U32 R6, RZ, RZ, 0x1 ;  /* 0x00000001ff067424 */ /* 0x000fca00078e00ff */
[----:B------:R-:W2:Y:S01]  /*7420*/  LDC R21, c[0x0][0x600] ;  /* 0x00018000ff157b82 */ /* 0x000ea20000000800 */
[-CC-:B----4-:R-:W-:Y:S02]  /*7430*/  SHF.R.U64 R13, R10, R14.reuse, R5.reuse ;  /* 0x0000000e0a0d7219 */ /* 0x190fe40000001205 */
[----:B------:R-:W-:Y:S02]  /*7440*/  SHF.R.U32.HI R4, RZ, R14, R5 ;  /* 0x0000000eff047219 */ /* 0x000fe40000011605 */
[----:B------:R3:W4:Y:S03]  /*7450*/  F2I.U32.TRUNC.NTZ R14, R7 ;  /* 0x00000007000e7305 */ /* 0x000726000020f000 */
[----:B------:R-:W1:Y:S01]  /*7460*/  LDC R26, c[0x0][0x648] ;  /* 0x00019200ff1a7b82 */ /* 0x000e620000000800 */
[-C--:B0-----:R-:W-:Y:S02]  /*7470*/  SHF.R.U64 R15, R13, R9.reuse, R4 ;  /* 0x000000090d0f7219 */ /* 0x081fe40000001204 */
[----:B------:R-:W-:-:S02]  /*7480*/  SHF.L.U32 R8, R8, R9, RZ ;  /* 0x0000000908087219 */ /* 0x000fc400000006ff */
[-C--:B------:R-:W-:Y:S01]  /*7490*/  SHF.R.U32.HI R5, RZ, R9.reuse, R4 ;  /* 0x00000009ff057219 */ /* 0x080fe20000011604 */
[----:B------:R-:W-:Y:S01]  /*74a0*/  IMAD.MOV.U32 R4, RZ, RZ, R15 ;  /* 0x000000ffff047224 */ /* 0x000fe200078e000f */
[----:B------:R-:W-:Y:S01]  /*74b0*/  SHF.L.U32 R22, R6, R9, RZ ;  /* 0x0000000906167219 */ /* 0x000fe200000006ff */
[----:B------:R-:W0:Y:S01]  /*74c0*/  LDC R27, c[0x0][0x638] ;  /* 0x00018e00ff1b7b82 */ /* 0x000e220000000800 */
[----:B------:R-:W-:-:S07]  /*74d0*/  LOP3.LUT R28, RZ, R8, RZ, 0x33, !PT ;  /* 0x00000008ff1c7212 */ /* 0x000fce00078e33ff */
        /* <DEDUP_REMOVED lines=12> */
.L_x_230:
[----:B------:R-:W-:Y:S01]  /*75a0*/  ISETP.NE.AND P0, PT, R2, 0x1, PT ;  /* 0x000000010200780c */ /* 0x000fe20003f05270 */
[----:B--2---:R-:W-:Y:S01]  /*75b0*/  VIADD R7, R21, 0xffffffff ;  /* 0xffffffff15077836 */ /* 0x004fe20000000000 */
[----:B-1----:R-:W-:Y:S01]  /*75c0*/  SHF.R.U64 R5, R4, R26, R5 ;  /* 0x0000001a04057219 */ /* 0x002fe20000001205 */
[----:B------:R-:W-:Y:S01]  /*75d0*/  IMAD.MOV R14, RZ, RZ, -R14 ;  /* 0x000000ffff0e7224 */ /* 0x000fe200078e0a0e */
[----:B------:R-:W-:Y:S01]  /*75e0*/  LOP3.LUT R4, R13, R28, RZ, 0xc0, !PT ;  /* 0x0000001c0d047212 */ /* 0x000fe200078ec0ff */
[----:B------:R-:W-:Y:S01]  /*75f0*/  IMAD.MOV.U32 R8, RZ, RZ, R12 ;  /* 0x000000ffff087224 */ /* 0x000fe200078e000c */
[----:B------:R-:W-:Y:S01]  /*7600*/  LOP3.LUT R10, R10, R7, RZ, 0xc0, !PT ;  /* 0x000000070a0a7212 */ /* 0x000fe200078ec0ff */
[----:B------:R-:W-:Y:S02]  /*7610*/  IMAD.MOV R6, RZ, RZ, -R5 ;  /* 0x000000ffff067224 */ /* 0x000fe400078e0a05 */
[----:B------:R-:W-:-:S04]  /*7620*/  IMAD R4, R22, R5, R4 ;  /* 0x0000000516047224 */ /* 0x000fc800078e0204 */
[----:B------:R-:W-:Y:S02]  /*7630*/  @P0 IMAD R23, R20, R14, R3 ;  /* 0x0000000e14170224 */ /* 0x000fe400078e0203 */
[----:B0-----:R-:W-:Y:S02]  /*7640*/  IMAD R3, R6, R27, R15 ;  /* 0x0000001b06037224 */ /* 0x001fe400078e020f */
[----:B------:R-:W-:Y:S02]  /*7650*/  IMAD R7, R4, R29, R23 ;  /* 0x0000001d04077224 */ /* 0x000fe400078e0217 */
[----:B------:R-:W-:Y:S02]  /*7660*/  IMAD R4, R3, R21, R10 ;  /* 0x0000001503047224 */ /* 0x000fe400078e020a */
[----:B------:R-:W-:-:S03]  /*7670*/  IMAD.MOV.U32 R6, RZ, RZ, 0x1 ;  /* 0x00000001ff067424 */ /* 0x000fc600078e00ff */
[----:B------:R-:W-:Y:S02]  /*7680*/  SEL R9, R4, R7, !P0 ;  /* 0x0000000704097207 */ /* 0x000fe40004000000 */
[----:B------:R-:W-:-:S07]  /*7690*/  SEL R7, R7, R4, !P0 ;  /* 0x0000000407077207 */ /* 0x000fce0004000000 */
.L_x_228:
[----:B------:R-:W-:-:S08]  /*76a0*/  NOP ;  /* 0x0000000000007918 */ /* 0x000fd00000000000 */
[----:B------:R-:W0:-:S00]  /*76b0*/  USETMAXREG.DEALLOC.CTAPOOL 0x28 ;  /* 0x00000028000079c8 */ /* 0x000e0000080e0500 */
[----:B0-----:R-:W-:-:S13]  /*76c0*/  ISETP.NE.AND P0, PT, R0, RZ, PT ;  /* 0x000000ff0000720c */ /* 0x001fda0003f05270 */
[----:B------:R-:W-:Y:S05]  /*76d0*/  @P0 EXIT ;  /* 0x000000000000094d */ /* 0x000fea0003800000 */
[----:B------:R-:W-:Y:S01]  /*76e0*/  LOP3.LUT P0, RZ, R6, 0xff, RZ, 0xc0, !PT ;  /* 0x000000ff06ff7812 */ /* 0x000fe2000780c0ff */
[----:B------:R-:W-:Y:S02]  /*76f0*/  IMAD.MOV.U32 R0, RZ, RZ, 0x1 ;  /* 0x00000001ff007424 */ /* 0x000fe400078e00ff */
[----:B------:R-:W-:-:S10]  /*7700*/  IMAD.MOV.U32 R12, RZ, RZ, RZ ;  /* 0x000000ffff0c7224 */ /* 0x000fd400078e00ff */
[----:B------:R-:W-:Y:S05]  /*7710*/  @!P0 BRA `(.L_x_231) ;  /* 0x0000000c00308947 */ /* 0x000fea0003800000 */
[----:B------:R-:W0:Y:S01]  /*7720*/  LDC R0, c[0x0][0x28c] ;  /* 0x0000a300ff007b82 */ /* 0x000e220000000800 */
[----:B------:R-:W-:Y:S01]  /*7730*/  ULDC UR5, c[0x0][0x600] ;  /* 0x0001800000057ab9 */ /* 0x000fe20000000800 */
[----:B------:R-:W-:Y:S01]  /*7740*/  ULDC UR4, c[0x0][0xc] ;  /* 0x0000030000047ab9 */ /* 0x000fe20000000800 */
[----:B------:R-:W-:Y:S01]  /*7750*/  UIADD3 UR16, UR5, -0x1, URZ ;  /* 0xffffffff05107890 */ /* 0x000fe2000fffe03f */
[C---:B------:R-:W-:Y:S01]  /*7760*/  LOP3.LUT P2, RZ, R18.reuse, 0x7f, RZ, 0xc0, !PT ;  /* 0x0000007f12ff7812 */ /* 0x040fe2000784c0ff */
[----:B------:R-:W-:Y:S01]  /*7770*/  ULDC UR6, c[0x0][0x658] ;  /* 0x0001960000067ab9 */ /* 0x000fe20000000800 */
[----:B------:R-:W-:Y:S01]  /*7780*/  ULDC UR5, c[0x0][0x10] ;  /* 0x0000040000057ab9 */ /* 0x000fe20000000800 */
[----:B------:R-:W-:Y:S01]  /*7790*/  UMOV UR7, 0xffffffff ;  /* 0xffffffff00077882 */ /* 0x000fe20000000000 */
[----:B------:R-:W-:Y:S01]  /*77a0*/  UMOV UR8, 0x1 ;  /* 0x0000000100087882 */ /* 0x000fe20000000000 */
[----:B------:R-:W-:Y:S01]  /*77b0*/  UIMAD.WIDE.U32 UR4, UR4, UR5, URZ ;  /* 0x00000005040472a5 */ /* 0x000fe2000f8e003f */
[----:B------:R-:W-:Y:S01]  /*77c0*/  LOP3.LUT P0, RZ, R18, 0x1f, RZ, 0xc0, !PT ;  /* 0x0000001f12ff7812 */ /* 0x000fe2000780c0ff */
[----:B------:R-:W-:Y:S01]  /*77d0*/  USHF.L.U32 UR7, UR7, UR6, URZ ;  /* 0x0000000607077299 */ /* 0x000fe2000800063f */
[----:B------:R-:W-:Y:S01]  /*77e0*/  BSSY B0, `(.L_x_231) ;  /* 0x00000bf000007945 */ /* 0x000fe20003800000 */
[----:B------:R-:W-:Y:S01]  /*77f0*/  USHF.L.U32 UR18, UR8, UR6, URZ ;  /* 0x0000000608127299 */ /* 0x000fe2000800063f */
[----:B------:R-:W-:Y:S01]  /*7800*/  IMAD.MOV.U32 R13, RZ, RZ, 0x1 ;  /* 0x00000001ff0d7424 */ /* 0x000fe200078e00ff */
[----:B------:R-:W-:Y:S01]  /*7810*/  LOP3.LUT R11, R19, 0x2, RZ, 0xfc, !PT ;  /* 0x00000002130b7812 */ /* 0x000fe200078efcff */
[----:B------:R-:W-:Y:S01]  /*7820*/  ULDC UR6, c[0x0][0x14] ;  /* 0x0000050000067ab9 */ /* 0x000fe20000000800 */
[----:B------:R-:W-:Y:S01]  /*7830*/  PLOP3.LUT P0, PT, P0, P2, PT, 0x8a, 0x0 ;  /* 0x000000000000781c */ /* 0x000fe20000705172 */
[----:B------:R-:W-:Y:S01]  /*7840*/  UIMAD.WIDE.U32 UR20, UR4, UR6, URZ ;  /* 0x00000006041472a5 */ /* 0x000fe2000f8e003f */
[----:B------:R-:W-:Y:S01]  /*7850*/  IMAD.MOV.U32 R12, RZ, RZ, RZ ;  /* 0x000000ffff0c7224 */ /* 0x000fe200078e00ff */
[----:B------:R-:W-:-:S02]  /*7860*/  UIMAD UR13, UR5, UR6, URZ ;  /* 0x00000006050d72a4 */ /* 0x000fc4000f8e023f */
[----:B------:R-:W-:Y:S01]  /*7870*/  ULOP3.LUT UR17, URZ, UR7, URZ, 0x33, !UPT ;  /* 0x000000073f117292 */ /* 0x000fe2000f8e333f */
[----:B0-----:R-:W-:Y:S01]  /*7880*/  VIADD R0, R0, 0x3f ;  /* 0x0000003f00007836 */ /* 0x001fe20000000000 */
[----:B------:R-:W-:Y:S01]  /*7890*/  UIADD3 UR13, UR21, UR13, URZ ;  /* 0x0000000d150d7290 */ /* 0x000fe2000fffe03f */
[----:B------:R-:W-:-:S03]  /*78a0*/  ULDC.64 UR22, c[0x0][0x198] ;  /* 0x0000660000167ab9 */ /* 0x000fc60000000a00 */
[----:B------:R-:W-:-:S04]  /*78b0*/  SHF.R.S32.HI R3, RZ, 0x1f, R0 ;  /* 0x0000001fff037819 */ /* 0x000fc80000011400 */
[----:B------:R-:W-:Y:S01]  /*78c0*/  LEA.HI R3, R3, R0, RZ, 0x6 ;  /* 0x0000000003037211 */ /* 0x000fe200078f30ff */
[----:B------:R-:W-:-:S03]  /*78d0*/  IMAD.MOV.U32 R0, RZ, RZ, 0x1 ;  /* 0x00000001ff007424 */ /* 0x000fc600078e00ff */
[----:B------:R-:W-:-:S05]  /*78e0*/  SHF.R.S32.HI R3, RZ, 0x6, R3 ;  /* 0x00000006ff037819 */ /* 0x000fca0000011403 */
[----:B------:R-:W-:-:S07]  /*78f0*/  VIADD R10, R3, 0x1 ;  /* 0x00000001030a7836 */ /* 0x000fce0000000000 */
.L_x_243:
[----:B------:R-:W-:-:S03]  /*7900*/  UMOV UR4, 0xffffffff ;  /* 0xffffffff00047882 */ /* 0x000fc60000000000 */
[----:B------:R-:W-:Y:S05]  /*7910*/  BRA.DIV UR4, `(.L_x_232) ;  /* 0x0000001204b87947 */ /* 0x000fea000b800000 */
[----:B------:R-:W-:-:S13]  /*7920*/  ELECT P6, URZ, PT ;  /* 0x00000000003f782f */ /* 0x000fda00038c0000 */
.L_x_262:
[----:B------:R-:W0:Y:S01]  /*7930*/  LDC R4, c[0x0][0x28c] ;  /* 0x0000a300ff047b82 */ /* 0x000e220000000800 */
[----:B------:R-:W-:Y:S01]  /*7940*/  BSSY B1, `(.L_x_233) ;  /* 0x0000037000017945 */ /* 0x000fe20003800000 */
[----:B0-----:R-:W-:-:S13]  /*7950*/  ISETP.LT.OR P6, PT, R4, 0x1, !P6 ;  /* 0x000000010400780c */ /* 0x001fda00077c1670 */
[----:B------:R-:W-:Y:S05]  /*7960*/  @P6 BRA `(.L_x_234) ;  /* 0x0000000000d06947 */ /* 0x000fea0003800000 */
[----:B------:R-:W-:Y:S02]  /*7970*/  IMAD R15, R9, 0x60, RZ ;  /* 0x00000060090f7824 */ /* 0x000fe400078e02ff */
[----:B------:R-:W-:Y:S02]  /*7980*/  IMAD R18, R7, 0xc0, RZ ;  /* 0x000000c007127824 */ /* 0x000fe400078e02ff */
[----:B------:R-:W-:Y:S02]  /*7990*/  IMAD.MOV.U32 R20, RZ, RZ, RZ ;  /* 0x000000ffff147224 */ /* 0x000fe400078e00ff */
[----:B------:R-:W-:Y:S02]  /*79a0*/  IMAD.MOV.U32 R4, RZ, RZ, R10 ;  /* 0x000000ffff047224 */ /* 0x000fe400078e000a */
[----:B------:R-:W-:Y:S02]  /*79b0*/  IMAD.MOV.U32 R5, RZ, RZ, R0 ;  /* 0x000000ffff057224 */ /* 0x000fe400078e0000 */
[----:B------:R-:W-:-:S07]  /*79c0*/  IMAD.MOV.U32 R6, RZ, RZ, R12 ;  /* 0x000000ffff067224 */ /* 0x000fce00078e000c */
.L_x_238:
[----:B------:R-:W0:Y:S01]  /*79d0*/  S2R R14, SR_CgaCtaId ;  /* 0x00000000000e7919 */ /* 0x000e220000008800 */
[----:B------:R-:W-:Y:S01]  /*79e0*/  MOV R7, 0x400 ;  /* 0x0000040000077802 */ /* 0x000fe20000000f00 */
[----:B------:R-:W1:Y:S03]  /*79f0*/  @!P2 LDC R9, c[0x0][0x500] ;  /* 0x00014000ff09ab82 */ /* 0x000e660000000800 */
[----:B0-----:R-:W-:Y:S02]  /*7a00*/  LEA R21, R14, R7, 0x18 ;  /* 0x000000070e157211 */ /* 0x001fe400078ec0ff */
[----:B------:R-:W-:-:S03]  /*7a10*/  SHF.L.U32 R7, R5, 0x1f, RZ ;  /* 0x0000001f05077819 */ /* 0x000fc600000006ff */
[----:B------:R-:W-:-:S04]  /*7a20*/  IMAD R14, R6, 0x8, R21 ;  /* 0x00000008060e7824 */ /* 0x000fc800078e0215 */
[----:B------:R-:W0:Y:S02]  /*7a30*/  SYNCS.PHASECHK.TRANS64.TRYWAIT P1, [R14+URZ+0x60], R7 ;  /* 0x000060070e0075a7 */ /* 0x000e24000802017f */
[----:B01----:R-:W-:Y:S05]  /*7a40*/  @!P1 BRA `(.L_x_235) ;  /* 0x00000010008c9947 */ /* 0x003fea0003800000 */
.L_x_263:
[----:B0-----:R-:W-:Y:S01]  /*7a50*/  PRMT R7, R11, 0x9910, RZ ;  /* 0x000099100b077816 */ /* 0x001fe200000000ff */
[----:B------:R0:W-:Y:S03]  /*7a60*/  @!P2 SYNCS.ARRIVE.TRANS64 RZ, [R14+URZ], R9 ;  /* 0x000000090effa9a7 */ /* 0x0001e6000800003f */
[----:B------:R-:W-:-:S13]  /*7a70*/  ISETP.NE.AND P1, PT, R7, 0x2, PT ;  /* 0x000000020700780c */ /* 0x000fda0003f25270 */
[----:B0-----:R-:W-:Y:S05]  /*7a80*/  @P1 BRA `(.L_x_236) ;  /* 0x0000000000041947 */ /* 0x001fea0003800000 */
[----:B------:R-:W-:Y:S01]  /*7a90*/  BPT.TRAP 0x1 ;  /* 0x000000040000795c */ /* 0x000fe20000300000 */
.L_x_236:
[----:B------:R-:W-:Y:S05]  /*7aa0*/  @P0 BRA `(.L_x_237) ;  /* 0x0000000000040947 */ /* 0x000fea0003800000 */
[----:B------:R-:W-:Y:S01]  /*7ab0*/  BPT.TRAP 0x1 ;  /* 0x000000040000795c */ /* 0x000fe20000300000 */
.L_x_237:
[--C-:B------:R-:W-:Y:S01]  /*7ac0*/  IMAD R7, R6, 0x3000, R21.reuse ;  /* 0x0000300006077824 */ /* 0x100fe200078e0215 */
[----:B------:R-:W-:Y:S01]  /*7ad0*/  R2UR UR9, R14 ;  /* 0x000000000e0972ca */ /* 0x000fe200000e0000 */
[----:B------:R-:W-:Y:S01]  /*7ae0*/  IMAD R21, R6, 0x1800, R21 ;  /* 0x0000180006157824 */ /* 0x000fe200078e0215 */
[----:B------:R-:W-:Y:S01]  /*7af0*/  UIADD3 UR4, UP0, UR22, 0xf0, URZ ;  /* 0x000000f016047890 */ /* 0x000fe2000ff1e03f */
[----:B------:R-:W-:Y:S01]  /*7b00*/  VIADD R4, R4, 0xffffffff ;  /* 0xffffffff04047836 */ /* 0x000fe20000000000 */
[----:B------:R-:W-:Y:S01]  /*7b10*/  R2UR UR5, R7 ;  /* 0x00000000070572ca */ /* 0x000fe200000e0000 */
[----:B------:R-:W-:Y:S01]  /*7b20*/  UIADD3 UR24, UP1, UR22, 0x1f0, URZ ;  /* 0x000001f016187890 */ /* 0x000fe2000ff3e03f */
[----:B------:R-:W-:Y:S01]  /*7b30*/  R2UR UR8, R21 ;  /* 0x00000000150872ca */ /* 0x000fe200000e0000 */
[----:B------:R-:W-:Y:S01]  /*7b40*/  VIADD R6, R6, 0x1 ;  /* 0x0000000106067836 */ /* 0x000fe20000000000 */
[----:B------:R-:W-:Y:S01]  /*7b50*/  R2UR UR11, R18 ;  /* 0x00000000120b72ca */ /* 0x000fe200000e0000 */
[----:B------:R-:W-:Y:S01]  /*7b60*/  UIADD3.X UR25, URZ, UR23, URZ, UP1, !UPT ;  /* 0x000000173f197290 */ /* 0x000fe20008ffe43f */
[----:B------:R-:W-:Y:S01]  /*7b70*/  R2UR UR10, R20 ;  /* 0x00000000140a72ca */ /* 0x000fe200000e0000 */
[----:B------:R-:W-:Y:S01]  /*7b80*/  UMOV UR6, 0x0 ;  /* 0x0000000000067882 */ /* 0x000fe20000000000 */
[----:B------:R-:W-:Y:S01]  /*7b90*/  R2UR UR12, R8 ;  /* 0x00000000080c72ca */ /* 0x000fe200000e0000 */
[----:B------:R-:W-:Y:S01]  /*7ba0*/  UMOV UR7, 0x10000000 ;  /* 0x1000000000077882 */ /* 0x000fe20000000000 */
[----:B------:R-:W-:Y:S01]  /*7bb0*/  R2UR UR19, R15 ;  /* 0x000000000f1372ca */ /* 0x000fe200000e0000 */
[----:B------:R-:W-:Y:S01]  /*7bc0*/  VIADD R20, R20, 0x40 ;  /* 0x0000004014147836 */ /* 0x000fe20000000000 */
[----:B------:R-:W-:Y:S01]  /*7bd0*/  ISETP.GT.AND P3, PT, R4, 0x1, PT ;  /* 0x000000010400780c */ /* 0x000fe20003f64270 */
[----:B------:R-:W-:Y:S01]  /*7be0*/  UIADD3 UR14, UR5, 0x180, URZ ;  /* 0x00000180050e7890 */ /* 0x000fe2000fffe03f */
[----:B------:R-:W-:Y:S01]  /*7bf0*/  ISETP.NE.AND P1, PT, R6, 0xc, PT ;  /* 0x0000000c0600780c */ /* 0x000fe20003f25270 */
[----:B------:R-:W-:-:S02]  /*7c00*/  UIADD3.X UR5, URZ, UR23, URZ, UP0, !UPT ;  /* 0x000000173f057290 */ /* 0x000fc400087fe43f */
[----:B------:R-:W-:Y:S01]  /*7c10*/  UIADD3 UR15, UR8, 0x24180, URZ ;  /* 0x00024180080f7890 */ /* 0x000fe2000fffe03f */
[----:B------:R-:W-:Y:S02]  /*7c20*/  SEL R14, RZ, 0x1, P1 ;  /* 0x00000001ff0e7807 */ /* 0x000fe40000800000 */
[----:B------:R-:W-:Y:S01]  /*7c30*/  UMOV UR8, UR14 ;  /* 0x0000000e00087c82 */ /* 0x000fe20008000000 */
[----:B------:R-:W-:Y:S02]  /*7c40*/  SEL R6, R6, RZ, P1 ;  /* 0x000000ff06067207 */ /* 0x000fe40000800000 */
[----:B------:R-:W-:Y:S01]  /*7c50*/  LOP3.LUT R5, R5, R14, RZ, 0x3c, !PT ;  /* 0x0000000e05057212 */ /* 0x000fe200078e3cff */
[----:B------:R0:W-:Y:S02]  /*7c60*/  UTMALDG.3D [UR8], [UR4], desc[UR6] ;  /* 0x00000608040075b4 */ /* 0x0001e40008011000 */
[----:B0-----:R-:W-:Y:S01]  /*7c70*/  UMOV UR8, UR15 ;  /* 0x0000000f00087c82 */ /* 0x001fe20008000000 */
[----:B------:R-:W-:-:S02]  /*7c80*/  UMOV UR11, UR19 ;  /* 0x00000013000b7c82 */ /* 0x000fc40008000000 */
[----:B------:R0:W-:Y:S02]  /*7c90*/  UTMALDG.3D [UR8], [UR24], desc[UR6] ;  /* 0x00000608180075b4 */ /* 0x0001e40008011000 */
[----:B0-----:R-:W-:Y:S05]  /*7ca0*/  @P3 BRA `(.L_x_238) ;  /* 0xfffffffc00483947 */ /* 0x001fea000383ffff */
.L_x_234:
[----:B------:R-:W-:Y:S05]  /*7cb0*/  BSYNC B1 ;  /* 0x0000000000017941 */ /* 0x000fea0003800000 */
.L_x_233:
[----:B------:R-:W-:Y:S01]  /*7cc0*/  LOP3.LUT P3, RZ, R13, 0xff, RZ, 0xc0, !PT ;  /* 0x000000ff0dff7812 */ /* 0x000fe2000786c0ff */
[----:B------:R-:W-:Y:S01]  /*7cd0*/  IMAD.IADD R12, R3, 0x1, R12 ;  /* 0x00000001030c7824 */ /* 0x000fe200078e020c */
[----:B------:R-:W-:Y:S01]  /*7ce0*/  IADD3 R16, P4, R16, UR20, RZ ;  /* 0x0000001410107c10 */ /* 0x000fe2000ff9e0ff */
[----:B------:R-:W-:Y:S01]  /*7cf0*/  ULDC.64 UR4, c[0x0][0x650] ;  /* 0x0001940000047ab9 */ /* 0x000fe20000000a00 */
[----:B------:R-:W-:Y:S01]  /*7d00*/  BSSY B1, `(.L_x_239) ;  /* 0x000006a000017945 */ /* 0x000fe20003800000 */
[----:B------:R-:W-:Y:S01]  /*7d10*/  IMAD.MOV.U32 R9, RZ, RZ, -0x1 ;  /* 0xffffffffff097424 */ /* 0x000fe200078e00ff */
[----:B------:R-:W-:Y:S01]  /*7d20*/  ISETP.GT.U32.AND P1, PT, R12, 0xb, PT ;  /* 0x0000000b0c00780c */ /* 0x000fe20003f24070 */
[----:B------:R-:W-:Y:S01]  /*7d30*/  IMAD.MOV.U32 R8, RZ, RZ, -0x1 ;  /* 0xffffffffff087424 */ /* 0x000fe200078e00ff */
[----:B------:R-:W-:Y:S02]  /*7d40*/  IADD3.X R17, R17, UR13, RZ, P4, !PT ;  /* 0x0000000d11117c10 */ /* 0x000fe4000a7fe4ff */
[----:B------:R-:W-:-:S02]  /*7d50*/  ISETP.LT.U32.AND P1, PT, R3, 0xc, P1 ;  /* 0x0000000c0300780c */ /* 0x000fc40000f21070 */
[----:B------:R-:W-:Y:S01]  /*7d60*/  PRMT R13, RZ, 0x7610, R13 ;  /* 0x00007610ff0d7816 */ /* 0x000fe2000000000d */
[----:B------:R-:W0:Y:S01]  /*7d70*/  @P3 S2R R5, SR_CgaCtaId ;  /* 0x0000000000053919 */ /* 0x000e220000008800 */
[----:B------:R-:W-:-:S04]  /*7d80*/  @P3 MOV R4, 0x400 ;  /* 0x0000040000043802 */ /* 0x000fc80000000f00 */
[----:B0-----:R-:W-:Y:S01]  /*7d90*/  @P3 LEA R6, R5, R4, 0x18 ;  /* 0x0000000405063211 */ /* 0x001fe200078ec0ff */
[----:B------:R-:W-:-:S03]  /*7da0*/  IMAD.WIDE.U32 R4, R12, -0x55555555, RZ ;  /* 0xaaaaaaab0c047825 */ /* 0x000fc600078e00ff */
[----:B------:R0:W-:Y:S01]  /*7db0*/  @P3 SYNCS.ARRIVE.TRANS64.A1T0 RZ, [R6+URZ+0xd8], RZ ;  /* 0x0000d8ff06ff39a7 */ /* 0x0001e2000810003f */
[----:B------:R-:W-:Y:S02]  /*7dc0*/  ISETP.GE.U32.AND P3, PT, R3, 0xc, PT ;  /* 0x0000000c0300780c */ /* 0x000fe40003f66070 */
[----:B------:R-:W-:Y:S02]  /*7dd0*/  SHF.R.U32.HI R7, RZ, 0x3, R5 ;  /* 0x00000003ff077819 */ /* 0x000fe40000011605 */
[----:B------:R-:W-:Y:S02]  /*7de0*/  SEL R5, RZ, 0x1, !P1 ;  /* 0x00000001ff057807 */ /* 0x000fe40004800000 */
[----:B------:R-:W-:Y:S01]  /*7df0*/  ISETP.GE.U32.AND P1, PT, R16, UR4, PT ;  /* 0x0000000410007c0c */ /* 0x000fe2000bf26070 */
[----:B------:R-:W-:Y:S01]  /*7e00*/  IMAD R12, R7, -0xc, R12 ;  /* 0xfffffff4070c7824 */ /* 0x000fe200078e020c */
[----:B------:R-:W-:Y:S02]  /*7e10*/  LOP3.LUT R0, R0, R5, RZ, 0x3c, !PT ;  /* 0x0000000500007212 */ /* 0x000fe400078e3cff */
[----:B------:R-:W-:-:S02]  /*7e20*/  ISETP.GE.U32.AND.EX P1, PT, R17, UR5, PT, P1 ;  /* 0x0000000511007c0c */ /* 0x000fc4000bf26110 */
[----:B------:R-:W-:Y:S02]  /*7e30*/  PRMT R4, RZ, 0x7610, R4 ;  /* 0x00007610ff047816 */ /* 0x000fe40000000004 */
[----:B------:R-:W-:Y:S01]  /*7e40*/  @P3 LOP3.LUT R0, R0, 0x1, R7, 0x78, !PT ;  /* 0x0000000100003812 */ /* 0x000fe200078e7807 */
[----:B------:R-:W-:-:S08]  /*7e50*/  IMAD.MOV.U32 R7, RZ, RZ, -0x1 ;  /* 0xffffffffff077424 */ /* 0x000fd000078e00ff */
[----:B0-----:R-:W-:Y:S05]  /*7e60*/  @P1 BRA `(.L_x_240) ;  /* 0x00000004004c1947 */ /* 0x001fea0003800000 */
[----:B------:R-:W-:Y:S01]  /*7e70*/  ULDC.64 UR4, c[0x0][0x628] ;  /* 0x00018a0000047ab9 */ /* 0x000fe20000000a00 */
[----:B------:R-:W0:Y:S01]  /*7e80*/  S2R R15, SR_CTAID.X ;  /* 0x00000000000f7919 */ /* 0x000e220000002500 */
[----:B------:R-:W-:Y:S01]  /*7e90*/  ISETP.NE.U32.AND P1, PT, RZ, UR4, PT ;  /* 0x00000004ff007c0c */ /* 0x000fe2000bf25070 */
[----:B------:R-:W-:Y:S01]  /*7ea0*/  ULDC UR7, c[0x0][0x630] ;  /* 0x00018c0000077ab9 */ /* 0x000fe20000000800 */
[----:B------:R-:W-:Y:S01]  /*7eb0*/  IMAD.MOV.U32 R4, RZ, RZ, R16 ;  /* 0x000000ffff047224 */ /* 0x000fe200078e0010 */
[----:B------:R-:W1:Y:S01]  /*7ec0*/  S2R R14, SR_CTAID.Y ;  /* 0x00000000000e7919 */ /* 0x000e620000002600 */
[----:B------:R-:W-:Y:S01]  /*7ed0*/  ISETP.NE.AND.EX P1, PT, RZ, UR5, PT, P1 ;  /* 0x00000005ff007c0c */ /* 0x000fe2000bf25310 */
[----:B------:R-:W-:-:S12]  /*7ee0*/  IMAD.MOV.U32 R5, RZ, RZ, R17 ;  /* 0x000000ffff057224 */ /* 0x000fd800078e0011 */
[----:B------:R-:W-:Y:S05]  /*7ef0*/  @!P1 BRA `(.L_x_241) ;  /* 0x0000000000289947 */ /* 0x000fea0003800000 */
[----:B------:R-:W-:Y:S02]  /*7f00*/  ULDC UR6, c[0x0][0x634] ;  /* 0x00018d0000067ab9 */ /* 0x000fe40000000800 */
[----:B------:R-:W-:-:S05]  /*7f10*/  IADD3 R9, P1, R16, UR6, RZ ;  /* 0x0000000610097c10 */ /* 0x000fca000ff3e0ff */
[----:B------:R-:W-:-:S04]  /*7f20*/  IMAD.X R21, RZ, RZ, R17, P1 ;  /* 0x000000ffff157224 */ /* 0x000fc800008e0611 */
[----:B------:R-:W-:-:S04]  /*7f30*/  IMAD.WIDE.U32 R6, R21, UR4, RZ ;  /* 0x0000000415067c25 */ /* 0x000fc8000f8e00ff */
[----:B------:R-:W-:-:S04]  /*7f40*/  IMAD.WIDE.U32 R6, P1, R9, UR5, R6 ;  /* 0x0000000509067c25 */ /* 0x000fc8000f820006 */
[----:B------:R-:W-:-:S04]  /*7f50*/  IMAD.WIDE.U32 R8, R9, UR4, RZ ;  /* 0x0000000409087c25 */ /* 0x000fc8000f8e00ff */
[----:B------:R-:W-:Y:S01]  /*7f60*/  IMAD.X R5, RZ, RZ, RZ, P1 ;  /* 0x000000ffff057224 */ /* 0x000fe200008e06ff */
[----:B------:R-:W-:Y:S01]  /*7f70*/  IADD3 RZ, P1, R9, R6, RZ ;  /* 0x0000000609ff7210 */ /* 0x000fe20007f3e0ff */
[----:B------:R-:W-:-:S04]  /*7f80*/  IMAD.MOV.U32 R4, RZ, RZ, R7 ;  /* 0x000000ffff047224 */ /* 0x000fc800078e0007 */
[----:B------:R-:W-:-:S08]  /*7f90*/  IMAD.WIDE.U32.X R4, R21, UR5, R4, P1 ;  /* 0x0000000515047c25 */ /* 0x000fd000088e0404 */
.L_x_241:
[--C-:B------:R-:W-:Y:S01]  /*7fa0*/  SHF.R.U64 R8, R4, UR7, R5.reuse ;  /* 0x0000000704087c19 */ /* 0x100fe20008001205 */
[----:B------:R-:W-:Y:S01]  /*7fb0*/  ULDC.64 UR4, c[0x0][0x620] ;  /* 0x0001880000047ab9 */ /* 0x000fe20000000a00 */
[----:B------:R-:W-:Y:S01]  /*7fc0*/  SHF.R.U32.HI R4, RZ, UR7, R5 ;  /* 0x00000007ff047c19 */ /* 0x000fe20008011605 */
[----:B------:R-:W2:Y:S01]  /*7fd0*/  LDC R24, c[0x0][0x144] ;  /* 0x00005100ff187b82 */ /* 0x000ea20000000800 */
[----:B------:R-:W-:Y:S01]  /*7fe0*/  IADD3 R7, P1, RZ, -R8, RZ ;  /* 0x80000008ff077210 */ /* 0x000fe20007f3e0ff */
[----:B------:R-:W-:Y:S01]  /*7ff0*/  ULDC.64 UR8, c[0x0][0x640] ;  /* 0x0001900000087ab9 */ /* 0x000fe20000000a00 */
[----:B0-----:R-:W-:Y:S01]  /*8000*/  I2FP.F32.U32 R9, R15 ;  /* 0x0000000f00097245 */ /* 0x001fe20000201000 */
[----:B------:R-:W-:Y:S02]  /*8010*/  ULDC UR6, c[0x0][0x608] ;  /* 0x0001820000067ab9 */ /* 0x000fe40000000800 */
[----:B------:R-:W-:Y:S01]  /*8020*/  IMAD.X R4, RZ, RZ, ~R4, P1 ;  /* 0x000000ffff047224 */ /* 0x000fe200008e0e04 */
[----:B------:R-:W-:Y:S01]  /*8030*/  ISETP.NE.U32.AND P1, PT, RZ, UR8, PT ;  /* 0x00000008ff007c0c */ /* 0x000fe2000bf25070 */
[----:B------:R-:W0:Y:S02]  /*8040*/  LDC R21, c[0x0][0x148] ;  /* 0x00005200ff157b82 */ /* 0x000e240000000800 */
[----:B------:R-:W-:Y:S01]  /*8050*/  IMAD R6, R4, UR4, RZ ;  /* 0x0000000404067c24 */ /* 0x000fe2000f8e02ff */
[----:B------:R-:W-:Y:S01]  /*8060*/  ISETP.NE.AND.EX P1, PT, RZ, UR9, PT, P1 ;  /* 0x00000009ff007c0c */ /* 0x000fe2000bf25310 */
[----:B------:R-:W-:Y:S01]  /*8070*/  IMAD.WIDE.U32 R4, R7, UR4, R16 ;  /* 0x0000000407047c25 */ /* 0x000fe2000f8e0010 */
[----:B------:R-:W-:-:S03]  /*8080*/  ULDC UR4, c[0x0][0x150] ;  /* 0x0000540000047ab9 */ /* 0x000fc60000000800 */
[----:B------:R-:W-:Y:S02]  /*8090*/  IMAD R7, R7, UR5, R6 ;  /* 0x0000000507077c24 */ /* 0x000fe4000f8e0206 */
[----:B------:R-:W-:Y:S01]  /*80a0*/  FMUL R6, R9, UR4 ;  /* 0x0000000409067c20 */ /* 0x000fe20008400000 */
[----:B------:R-:W-:Y:S01]  /*80b0*/  ULDC UR4, c[0x0][0x618] ;  /* 0x0001860000047ab9 */ /* 0x000fe20000000800 */
[----:B------:R-:W-:Y:S01]  /*80c0*/  ULDC UR5, c[0x0][0x154] ;  /* 0x0000550000057ab9 */ /* 0x000fe20000000800 */
[----:B------:R-:W-:-:S03]  /*80d0*/  IMAD.IADD R5, R5, 0x1, R7 ;  /* 0x0000000105057824 */ /* 0x000fc600078e0207 */
[----:B------:R-:W3:Y:S02]  /*80e0*/  F2I.U32.TRUNC.NTZ R6, R6 ;  /* 0x0000000600067305 */ /* 0x000ee4000020f000 */
[----:B------:R-:W-:Y:S02]  /*80f0*/  SHF.R.U64 R9, R4, UR4, R5 ;  /* 0x0000000404097c19 */ /* 0x000fe40008001205 */
[----:B-1----:R-:W-:-:S05]  /*8100*/  I2FP.F32.U32 R4, R14 ;  /* 0x0000000e00047245 */ /* 0x002fca0000201000 */
[----:B------:R-:W-:Y:S01]  /*8110*/  FMUL R22, R4, UR5 ;  /* 0x0000000504167c20 */ /* 0x000fe20008400000 */
[----:B------:R-:W-:Y:S01]  /*8120*/  SHF.R.U32.HI R4, RZ, UR4, R5 ;  /* 0x00000004ff047c19 */ /* 0x000fe20008011605 */
[----:B------:R-:W-:-:S03]  /*8130*/  ULDC UR4, c[0x0][0x658] ;  /* 0x0001960000047ab9 */ /* 0x000fc60000000800 */
[--C-:B------:R-:W-:Y:S01]  /*8140*/  SHF.R.U64 R20, R9, UR6, R4.reuse ;  /* 0x0000000609147c19 */ /* 0x100fe20008001204 */
[----:B------:R-:W1:Y:S01]  /*8150*/  F2I.U32.TRUNC.NTZ R22, R22 ;  /* 0x0000001600167305 */ /* 0x000e62000020f000 */
[----:B------:R-:W-:Y:S01]  /*8160*/  SHF.R.U32.HI R5, RZ, UR6, R4 ;  /* 0x00000006ff057c19 */ /* 0x000fe20008011604 */
[----:B---3--:R-:W-:-:S03]  /*8170*/  IMAD.MOV R6, RZ, RZ, -R6 ;  /* 0x000000ffff067224 */ /* 0x008fc600078e0a06 */
[----:B------:R-:W-:Y:S01]  /*8180*/  SHF.R.U64 R18, R20, UR4, R5 ;  /* 0x0000000414127c19 */ /* 0x000fe20008001205 */
[----:B--2---:R-:W-:Y:S01]  /*8190*/  IMAD R15, R24, R6, R15 ;  /* 0x00000006180f7224 */ /* 0x004fe200078e020f */
[----:B------:R-:W-:-:S03]  /*81a0*/  SHF.R.U32.HI R23, RZ, UR4, R5 ;  /* 0x00000004ff177c19 */ /* 0x000fc60008011605 */
[----:B------:R-:W-:Y:S02]  /*81b0*/  IMAD.MOV.U32 R4, RZ, RZ, R18 ;  /* 0x000000ffff047224 */ /* 0x000fe400078e0012 */
[----:B------:R-:W-:Y:S01]  /*81c0*/  IMAD.MOV.U32 R5, RZ, RZ, R23 ;  /* 0x000000ffff057224 */ /* 0x000fe200078e0017 */
[----:B-1----:R-:W-:Y:S06]  /*81d0*/  @!P1 BRA `(.L_x_242) ;  /* 0x0000000000289947 */ /* 0x002fec0003800000 */
[----:B------:R-:W-:Y:S02]  /*81e0*/  ULDC UR4, c[0x0][0x64c] ;  /* 0x0001930000047ab9 */ /* 0x000fe40000000800 */
[----:B------:R-:W-:-:S05]  /*81f0*/  IADD3 R5, P1, R18, UR4, RZ ;  /* 0x0000000412057c10 */ /* 0x000fca000ff3e0ff */
[----:B------:R-:W-:-:S04]  /*8200*/  IMAD.X R23, RZ, RZ, R23, P1 ;  /* 0x000000ffff177224 */ /* 0x000fc800008e0617 */
[----:B------:R-:W-:-:S04]  /*8210*/  IMAD.WIDE.U32 R6, R23, UR8, RZ ;  /* 0x0000000817067c25 */ /* 0x000fc8000f8e00ff */
[----:B------:R-:W-:-:S04]  /*8220*/  IMAD.WIDE.U32 R6, P1, R5, UR9, R6 ;  /* 0x0000000905067c25 */ /* 0x000fc8000f820006 */
[----:B------:R-:W-:-:S04]  /*8230*/  IMAD.WIDE.U32 R4, R5, UR8, RZ ;  /* 0x0000000805047c25 */ /* 0x000fc8000f8e00ff */
[----:B------:R-:W-:Y:S01]  /*8240*/  IMAD.MOV.U32 R4, RZ, RZ, R7 ;  /* 0x000000ffff047224 */ /* 0x000fe200078e0007 */
[----:B------:R-:W-:Y:S01]  /*8250*/  IADD3 RZ, P3, R5, R6, RZ ;  /* 0x0000000605ff7210 */ /* 0x000fe20007f7e0ff */
[----:B------:R-:W-:-:S04]  /*8260*/  IMAD.X R5, RZ, RZ, RZ, P1 ;  /* 0x000000ffff057224 */ /* 0x000fc800008e06ff */
[----:B------:R-:W-:-:S08]  /*8270*/  IMAD.WIDE.U32.X R4, R23, UR9, R4, P3 ;  /* 0x0000000917047c25 */ /* 0x000fd000098e0404 */
.L_x_242:
[----:B------:R-:W-:Y:S01]  /*8280*/  ISETP.NE.AND P1, PT, R2, 0x1, PT ;  /* 0x000000010200780c */ /* 0x000fe20003f25270 */
[----:B------:R-:W-:Y:S01]  /*8290*/  ULDC UR4, c[0x0][0x648] ;  /* 0x0001920000047ab9 */ /* 0x000fe20000000800 */
[----:B------:R-:W-:Y:S01]  /*82a0*/  LOP3.LUT R20, R20, UR17, RZ, 0xc0, !PT ;  /* 0x0000001114147c12 */ /* 0x000fe2000f8ec0ff */
[----:B------:R-:W-:Y:S01]  /*82b0*/  IMAD.MOV R22, RZ, RZ, -R22 ;  /* 0x000000ffff167224 */ /* 0x000fe200078e0a16 */
[----:B------:R-:W-:Y:S01]  /*82c0*/  SHF.R.U64 R5, R4, UR4, R5 ;  /* 0x0000000404057c19 */ /* 0x000fe20008001205 */
[----:B------:R-:W-:Y:S01]  /*82d0*/  ULDC UR4, c[0x0][0x638] ;  /* 0x00018e0000047ab9 */ /* 0x000fe20000000800 */
[----:B------:R-:W-:Y:S01]  /*82e0*/  LOP3.LUT R9, R9, UR16, RZ, 0xc0, !PT ;  /* 0x0000001009097c12 */ /* 0x000fe2000f8ec0ff */
[----:B------:R-:W-:Y:S01]  /*82f0*/  ULDC UR5, c[0x0][0x610] ;  /* 0x0001840000057ab9 */ /* 0x000fe20000000800 */
[----:B------:R-:W-:Y:S02]  /*8300*/  IMAD.MOV.U32 R4, RZ, RZ, 0x1 ;  /* 0x00000001ff047424 */ /* 0x000fe400078e00ff */
[----:B------:R-:W-:-:S02]  /*8310*/  IMAD.MOV R7, RZ, RZ, -R5 ;  /* 0x000000ffff077224 */ /* 0x000fc400078e0a05 */
[----:B------:R-:W-:Y:S02]  /*8320*/  IMAD R20, R5, UR18, R20 ;  /* 0x0000001205147c24 */ /* 0x000fe4000f8e0214 */
[----:B0-----:R-:W-:Y:S02]  /*8330*/  @P1 IMAD R15, R21, R22, R14 ;  /* 0x00000016150f1224 */ /* 0x001fe400078e020e */
[----:B------:R-:W-:Y:S01]  /*8340*/  IMAD R18, R7, UR4, R18 ;  /* 0x0000000407127c24 */ /* 0x000fe2000f8e0212 */
[----:B------:R-:W-:Y:S01]  /*8350*/  ULDC UR4, c[0x0][0x600] ;  /* 0x0001800000047ab9 */ /* 0x000fe20000000800 */
[----:B------:R-:W-:Y:S02]  /*8360*/  IMAD R15, R20, UR5, R15 ;  /* 0x00000005140f7c24 */ /* 0x000fe4000f8e020f */
[----:B------:R-:W-:-:S05]  /*8370*/  IMAD R18, R18, UR4, R9 ;  /* 0x0000000412127c24 */ /* 0x000fca000f8e0209 */
[----:B------:R-:W-:Y:S02]  /*8380*/  SEL R9, R18, R15, !P1 ;  /* 0x0000000f12097207 */ /* 0x000fe40004800000 */
[----:B------:R-:W-:-:S07]  /*8390*/  SEL R7, R15, R18, !P1 ;  /* 0x000000120f077207 */ /* 0x000fce0004800000 */
.L_x_240:
[----:B------:R-:W-:Y:S05]  /*83a0*/  BSYNC B1 ;  /* 0x0000000000017941 */ /* 0x000fea0003800000 */
.L_x_239:
[----:B------:R-:W-:-:S13]  /*83b0*/  LOP3.LUT P1, RZ, R4, 0xff, RZ, 0xc0, !PT ;  /* 0x000000ff04ff7812 */ /* 0x000fda000782c0ff */
[----:B------:R-:W-:Y:S05]  /*83c0*/  @P1 BRA `(.L_x_243) ;  /* 0xfffffff4004c1947 */ /* 0x000fea000383ffff */
[----:B------:R-:W-:Y:S05]  /*83d0*/  BSYNC B0 ;  /* 0x0000000000007941 */ /* 0x000fea0003800000 */
.L_x_231:
[----:B------:R-:W-:-:S03]  /*83e0*/  UMOV UR4, 0xffffffff ;  /* 0xffffffff00047882 */ /* 0x000fc60000000000 */
[----:B------:R-:W-:Y:S05]  /*83f0*/  BRA.DIV UR4, `(.L_x_244) ;  /* 0x0000000a04347947 */ /* 0x000fea000b800000 */
[----:B------:R-:W-:-:S13]  /*8400*/  ELECT P6, URZ, PT ;  /* 0x00000000003f782f */ /* 0x000fda00038c0000 */
.L_x_266:
[----:B------:R-:W-:Y:S04]  /*8410*/  BSSY B0, `(.L_x_245) ;  /* 0x0000073000007945 */ /* 0x000fe80003800000 */
[----:B------:R-:W-:Y:S05]  /*8420*/  @!P6 BRA `(.L_x_246) ;  /* 0x0000000400c4e947 */ /* 0x000fea0003800000 */
[----:B------:R-:W-:-:S04]  /*8430*/  LOP3.LUT R19, R19, 0x2, RZ, 0xfc, !PT ;  /* 0x0000000213137812 */ /* 0x000fc800078efcff */
[----:B------:R-:W-:-:S13]  /*8440*/  ISETP.NE.AND P0, PT, R19, 0x3, PT ;  /* 0x000000031300780c */ /* 0x000fda0003f05270 */
[----:B------:R-:W-:Y:S05]  /*8450*/  @!P0 BRA `(.L_x_247) ;  /* 0x0000000000048947 */ /* 0x000fea0003800000 */
[----:B------:R-:W-:Y:S01]  /*8460*/  BPT.TRAP 0x1 ;  /* 0x000000040000795c */ /* 0x000fe20000300000 */
.L_x_247:
[----:B------:R-:W0:Y:S01]  /*8470*/  S2R R3, SR_CgaCtaId ;  /* 0x0000000000037919 */ /* 0x000e220000008800 */
[----:B------:R-:W-:-:S04]  /*8480*/  MOV R2, 0x400 ;  /* 0x0000040000027802 */ /* 0x000fc80000000f00 */
[----:B0-----:R-:W-:Y:S02]  /*8490*/  LEA R3, R3, R2, 0x18 ;  /* 0x0000000203037211 */ /* 0x001fe400078ec0ff */
[----:B------:R-:W-:-:S03]  /*84a0*/  SHF.L.U32 R2, R0, 0x1f, RZ ;  /* 0x0000001f00027819 */ /* 0x000fc600000006ff */
[----:B------:R-:W-:-:S04]  /*84b0*/  VIADD R3, R3, 0x60 ;  /* 0x0000006003037836 */ /* 0x000fc80000000000 */
[C---:B------:R-:W-:Y:S02]  /*84c0*/  IMAD R7, R12.reuse, 0x8, R3 ;  /* 0x000000080c077824 */ /* 0x040fe400078e0203 */
[----:B------:R-:W-:Y:S02]  /*84d0*/  VIADD R12, R12, 0x1 ;  /* 0x000000010c0c7836 */ /* 0x000fe40000000000 */
[----:B------:R-:W0:Y:S03]  /*84e0*/  SYNCS.PHASECHK.TRANS64.TRYWAIT P0, [R7+URZ], R2 ;  /* 0x00000002070075a7 */ /* 0x000e26000800017f */
[----:B------:R-:W-:-:S04]  /*84f0*/  ISETP.NE.AND P1, PT, R12, 0xc, PT ;  /* 0x0000000c0c00780c */ /* 0x000fc80003f25270 */
[----:B------:R-:W-:Y:S02]  /*8500*/  SEL R5, RZ, 0x1, P1 ;  /* 0x00000001ff057807 */ /* 0x000fe40000800000 */
[----:B------:R-:W-:Y:S02]  /*8510*/  SEL R12, R12, RZ, P1 ;  /* 0x000000ff0c0c7207 */ /* 0x000fe40000800000 */
[----:B------:R-:W-:-:S03]  /*8520*/  LOP3.LUT R5, R0, R5, RZ, 0x3c, !PT ;  /* 0x0000000500057212 */ /* 0x000fc600078e3cff */
[----:B------:R-:W-:Y:S01]  /*8530*/  IMAD R9, R12, 0x8, R3 ;  /* 0x000000080c097824 */ /* 0x000fe200078e0203 */
[----:B------:R-:W-:Y:S01]  /*8540*/  SHF.L.U32 R4, R5, 0x1f, RZ ;  /* 0x0000001f05047819 */ /* 0x000fe200000006ff */
[----:B0-----:R-:W-:Y:S06]  /*8550*/  @!P0 BRA `(.L_x_248) ;  /* 0x0000000400fc8947 */ /* 0x001fec0003800000 */
.L_x_267:
[----:B------:R-:W1:Y:S01]  /*8560*/  SYNCS.PHASECHK.TRANS64.TRYWAIT P0, [R9+URZ], R4 ;  /* 0x00000004090075a7 */ /* 0x000e62000800017f */
[----:B------:R-:W-:-:S05]  /*8570*/  VIADD R0, R12, 0x1 ;  /* 0x000000010c007836 */ /* 0x000fca0000000000 */
[----:B------:R-:W-:-:S04]  /*8580*/  ISETP.NE.AND P1, PT, R0, 0xc, PT ;  /* 0x0000000c0000780c */ /* 0x000fc80003f25270 */
[----:B0-----:R-:W-:Y:S02]  /*8590*/  SEL R2, RZ, 0x1, P1 ;  /* 0x00000001ff027807 */ /* 0x001fe40000800000 */
[----:B------:R-:W-:Y:S02]  /*85a0*/  SEL R0, R0, RZ, P1 ;  /* 0x000000ff00007207 */ /* 0x000fe40000800000 */
[----:B------:R-:W-:-:S03]  /*85b0*/  LOP3.LUT R7, R5, R2, RZ, 0x3c, !PT ;  /* 0x0000000205077212 */ /* 0x000fc600078e3cff */
[----:B------:R-:W-:Y:S01]  /*85c0*/  IMAD R6, R0, 0x8, R3 ;  /* 0x0000000800067824 */ /* 0x000fe200078e0203 */
[----:B------:R-:W-:Y:S01]  /*85d0*/  SHF.L.U32 R5, R7, 0x1f, RZ ;  /* 0x0000001f07057819 */ /* 0x000fe200000006ff */
[----:B-1----:R-:W-:Y:S06]  /*85e0*/  @!P0 BRA `(.L_x_249) ;  /* 0x0000000400ec8947 */ /* 0x002fec0003800000 */
.L_x_268:
[----:B------:R-:W1:Y:S01]  /*85f0*/  SYNCS.PHASECHK.TRANS64.TRYWAIT P0, [R6+URZ], R5 ;  /* 0x00000005060075a7 */ /* 0x000e62000800017f */
[----:B------:R-:W-:-:S05]  /*8600*/  VIADD R0, R0, 0x1 ;  /* 0x0000000100007836 */ /* 0x000fca0000000000 */
[----:B------:R-:W-:-:S04]  /*8610*/  ISETP.NE.AND P1, PT, R0, 0xc, PT ;  /* 0x0000000c0000780c */ /* 0x000fc80003f25270 */
[----:B------:R-:W-:Y:S02]  /*8620*/  SEL R2, RZ, 0x1, P1 ;  /* 0x00000001ff027807 */ /* 0x000fe40000800000 */
[----:B------:R-:W-:Y:S02]  /*8630*/  SEL R0, R0, RZ, P1 ;  /* 0x000000ff00007207 */ /* 0x000fe40000800000 */
[----:B------:R-:W-:-:S03]  /*8640*/  LOP3.LUT R7, R7, R2, RZ, 0x3c, !PT ;  /* 0x0000000207077212 */ /* 0x000fc600078e3cff */
[----:B0-----:R-:W-:Y:S01]  /*8650*/  IMAD R9, R0, 0x8, R3 ;  /* 0x0000000800097824 */ /* 0x001fe200078e0203 */
[----:B------:R-:W-:Y:S01]  /*8660*/  SHF.L.U32 R4, R7, 0x1f, RZ ;  /* 0x0000001f07047819 */ /* 0x000fe200000006ff */
[----:B-1----:R-:W-:Y:S06]  /*8670*/  @!P0 BRA `(.L_x_250) ;  /* 0x0000000400dc8947 */ /* 0x002fec0003800000 */
.L_x_269:
        /* <DEDUP_REMOVED lines=9> */
.L_x_270:
        /* <DEDUP_REMOVED lines=9> */
.L_x_271:
        /* <DEDUP_REMOVED lines=9> */
.L_x_272:
        /* <DEDUP_REMOVED lines=9> */
.L_x_273:
        /* <DEDUP_REMOVED lines=9> */
.L_x_274:
        /* <DEDUP_REMOVED lines=9> */
.L_x_275:
        /* <DEDUP_REMOVED lines=9> */
.L_x_276:
[----:B------:R-:W1:Y:S01]  /*8a70*/  SYNCS.PHASECHK.TRANS64.TRYWAIT P0, [R6+URZ], R5 ;  /* 0x00000005060075a7 */ /* 0x000e62000800017f */
[----:B------:R-:W-:-:S05]  /*8a80*/  VIADD R0, R0, 0x1 ;  /* 0x0000000100007836 */ /* 0x000fca0000000000 */
[----:B------:R-:W-:-:S04]  /*8a90*/  ISETP.NE.AND P1, PT, R0, 0xc, PT ;  /* 0x0000000c0000780c */ /* 0x000fc80003f25270 */
[----:B------:R-:W-:Y:S02]  /*8aa0*/  SEL R2, RZ, 0x1, P1 ;  /* 0x00000001ff027807 */ /* 0x000fe40000800000 */
[----:B------:R-:W-:Y:S02]  /*8ab0*/  SEL R0, R0, RZ, P1 ;  /* 0x000000ff00007207 */ /* 0x000fe40000800000 */
[----:B------:R-:W-:Y:S01]  /*8ac0*/  LOP3.LUT R2, R7, R2, RZ, 0x3c, !PT ;  /* 0x0000000207027212 */ /* 0x000fe200078e3cff */
[----:B-1----:R-:W-:Y:S06]  /*8ad0*/  @!P0 BRA `(.L_x_258) ;  /* 0x0000000400648947 */ /* 0x002fec0003800000 */
.L_x_277:
[----:B------:R-:W-:Y:S01]  /*8ae0*/  IMAD R3, R0, 0x8, R3 ;  /* 0x0000000800037824 */ /* 0x000fe200078e0203 */
[----:B------:R-:W-:-:S07]  /*8af0*/  SHF.L.U32 R0, R2, 0x1f, RZ ;  /* 0x0000001f02007819 */ /* 0x000fce00000006ff */
.L_x_259:
[----:B--2---:R2:W3:Y:S02]  /*8b00*/  SYNCS.PHASECHK.TRANS64.TRYWAIT P0, [R3+URZ], R0 ;  /* 0x00000000030075a7 */ /* 0x0044e4000800017f */
[----:B---3--:R-:W-:Y:S05]  /*8b10*/  @!P0 NANOSLEEP.SYNCS 0x989680 ;  /* 0x009896800000895d */ /* 0x008fea0003900000 */
[----:B------:R-:W3:Y:S02]  /*8b20*/  @!P0 SYNCS.PHASECHK.TRANS64 P0, [R3+URZ], R0 ;  /* 0x00000000030085a7 */ /* 0x000ee4000800007f */
[----:B---3--:R-:W-:Y:S05]  /*8b30*/  @!P0 BRA `(.L_x_259) ;  /* 0xfffffffc00f08947 */ /* 0x008fea000383ffff */
.L_x_246:
[----:B------:R-:W-:Y:S05]  /*8b40*/  BSYNC B0 ;  /* 0x0000000000007941 */ /* 0x000fea0003800000 */
.L_x_245:
[----:B------:R-:W-:Y:S05]  /*8b50*/  EXIT ;  /* 0x000000000000794d */ /* 0x000fea0003800000 */
.L_x_18:
[----:B----4-:R4:W0:Y:S02]  /*8b60*/  SYNCS.PHASECHK.TRANS64.TRYWAIT P1, [R3+URZ], R0 ;  /* 0x00000000030075a7 */ /* 0x010824000802017f */
[----:B0-----:R-:W-:Y:S05]  /*8b70*/  @!P1 NANOSLEEP.SYNCS 0x989680 ;  /* 0x009896800000995d */ /* 0x001fea0003900000 */
[----:B------:R-:W0:Y:S02]  /*8b80*/  @!P1 SYNCS.PHASECHK.TRANS64 P1, [R3+URZ], R0 ;  /* 0x00000000030095a7 */ /* 0x000e24000802007f */
[----:B0-----:R-:W-:Y:S05]  /*8b90*/  @!P1 BRA `(.L_x_18) ;  /* 0xfffffffc00f09947 */ /* 0x001fea000383ffff */
[----:B------:R-:W-:Y:S05]  /*8ba0*/  BRA `(.L_x_17) ;  /* 0xffffff8400fc7947 */ /* 0x000fea000383ffff */
.L_x_23:
[----:B-1----:R1:W3:Y:S02]  /*8bb0*/  SYNCS.PHASECHK.TRANS64.TRYWAIT P1, [R5+URZ], R4 ;  /* 0x00000004050075a7 */ /* 0x0022e4000802017f */
[----:B---3--:R-:W-:Y:S05]  /*8bc0*/  @!P1 NANOSLEEP.SYNCS 0x989680 ;  /* 0x009896800000995d */ /* 0x008fea0003900000 */
[----:B------:R-:W3:Y:S02]  /*8bd0*/  @!P1 SYNCS.PHASECHK.TRANS64 P1, [R5+URZ], R4 ;  /* 0x00000004050095a7 */ /* 0x000ee4000802007f */
[----:B---3--:R-:W-:Y:S05]  /*8be0*/  @!P1 BRA `(.L_x_23) ;  /* 0xfffffffc00f09947 */ /* 0x008fea000383ffff */
[----:B------:R-:W-:Y:S05]  /*8bf0*/  BRA `(.L_x_22) ;  /* 0xffffff8800d87947 */ /* 0x000fea000383ffff */
.L_x_232:
[----:B------:R-:W-:Y:S01]  /*8c00*/  BSSY B1, `(.L_x_260) ;  /* 0x0000006000017945 */ /* 0x000fe20003800000 */
[----:B------:R-:W-:-:S07]  /*8c10*/  IMAD.MOV.U32 R15, RZ, RZ, -0x1 ;  /* 0xffffffffff0f7424 */ /* 0x000fce00078e00ff */
[----:B------:R-:W-:Y:S05]  /*8c20*/  WARPSYNC.COLLECTIVE R15, `(.L_x_261) ;  /* 0x000000000f0c7348 */ /* 0x000fea0003c00000 */
[----:B------:R-:W-:Y:S02]  /*8c30*/  ELECT P6, UR62, PT ;  /* 0x00000000003e782f */ /* 0x000fe400038c0000 */
[----:B------:R-:W-:Y:S01]  /*8c40*/  MOV R14, UR62 ;  /* 0x0000003e000e7c02 */ /* 0x000fe20008000f00 */
[----:B------:R-:W-:Y:S10]  /*8c50*/  ENDCOLLECTIVE ;  /* 0x000000000000791b */ /* 0x000ff40003800000 */
.L_x_261:
[----:B------:R-:W-:Y:S05]  /*8c60*/  BSYNC B1 ;  /* 0x0000000000017941 */ /* 0x000fea0003800000 */
.L_x_260:
[----:B------:R-:W-:Y:S05]  /*8c70*/  BRA `(.L_x_262) ;  /* 0xffffffec002c7947 */ /* 0x000fea000383ffff */
.L_x_235:
[----:B0-----:R0:W1:Y:S02]  /*8c80*/  SYNCS.PHASECHK.TRANS64.TRYWAIT P1, [R14+URZ+0x60], R7 ;  /* 0x000060070e0075a7 */ /* 0x001064000802017f */
[----:B-1----:R-:W-:Y:S05]  /*8c90*/  @!P1 NANOSLEEP.SYNCS 0x989680 ;  /* 0x009896800000995d */ /* 0x002fea0003900000 */
[----:B------:R-:W1:Y:S02]  /*8ca0*/  @!P1 SYNCS.PHASECHK.TRANS64 P1, [R14+URZ+0x60], R7 ;  /* 0x000060070e0095a7 */ /* 0x000e64000802007f */
[----:B-1----:R-:W-:Y:S05]  /*8cb0*/  @!P1 BRA `(.L_x_235) ;  /* 0xfffffffc00f09947 */ /* 0x002fea000383ffff */
[----:B------:R-:W-:Y:S05]  /*8cc0*/  BRA `(.L_x_263) ;  /* 0xffffffec00607947 */ /* 0x000fea000383ffff */
.L_x_244:
[----:B------:R-:W-:Y:S01]  /*8cd0*/  BSSY B0, `(.L_x_264) ;  /* 0x0000006000007945 */ /* 0x000fe20003800000 */
[----:B------:R-:W-:-:S07]  /*8ce0*/  IMAD.MOV.U32 R15, RZ, RZ, -0x1 ;  /* 0xffffffffff0f7424 */ /* 0x000fce00078e00ff */
[----:B------:R-:W-:Y:S05]  /*8cf0*/  WARPSYNC.COLLECTIVE R15, `(.L_x_265) ;  /* 0x000000000f0c7348 */ /* 0x000fea0003c00000 */
[----:B------:R-:W-:Y:S02]  /*8d00*/  ELECT P6, UR62, PT ;  /* 0x00000000003e782f */ /* 0x000fe400038c0000 */
[----:B------:R-:W-:Y:S01]  /*8d10*/  MOV R14, UR62 ;  /* 0x0000003e000e7c02 */ /* 0x000fe20008000f00 */
[----:B------:R-:W-:Y:S10]  /*8d20*/  ENDCOLLECTIVE ;  /* 0x000000000000791b */ /* 0x000ff40003800000 */
.L_x_265:
[----:B------:R-:W-:Y:S05]  /*8d30*/  BSYNC B0 ;  /* 0x0000000000007941 */ /* 0x000fea0003800000 */
.L_x_264:
[----:B------:R-:W-:Y:S05]  /*8d40*/  BRA `(.L_x_266) ;  /* 0xfffffff400b07947 */ /* 0x000fea000383ffff */
.L_x_248:
[----:B0-----:R0:W1:Y:S02]  /*8d50*/  SYNCS.PHASECHK.TRANS64.TRYWAIT P0, [R7+URZ], R2 ;  /* 0x00000002070075a7 */ /* 0x001064000800017f */
[----:B-1----:R-:W-:Y:S05]  /*8d60*/  @!P0 NANOSLEEP.SYNCS 0x989680 ;  /* 0x009896800000895d */ /* 0x002fea0003900000 */
[----:B------:R-:W1:Y:S02]  /*8d70*/  @!P0 SYNCS.PHASECHK.TRANS64 P0, [R7+URZ], R2 ;  /* 0x00000002070085a7 */ /* 0x000e64000800007f */
[----:B-1----:R-:W-:Y:S05]  /*8d80*/  @!P0 BRA `(.L_x_248) ;  /* 0xfffffffc00f08947 */ /* 0x002fea000383ffff */
[----:B------:R-:W-:Y:S05]  /*8d90*/  BRA `(.L_x_267) ;  /* 0xfffffff400f07947 */ /* 0x000fea000383ffff */
.L_x_249:
[----:B0-----:R0:W1:Y:S02]  /*8da0*/  SYNCS.PHASECHK.TRANS64.TRYWAIT P0, [R9+URZ], R4 ;  /* 0x00000004090075a7 */ /* 0x001064000800017f */
[----:B-1----:R-:W-:Y:S05]  /*8db0*/  @!P0 NANOSLEEP.SYNCS 0x989680 ;  /* 0x009896800000895d */ /* 0x002fea0003900000 */
[----:B------:R-:W1:Y:S02]  /*8dc0*/  @!P0 SYNCS.PHASECHK.TRANS64 P0, [R9+URZ], R4 ;  /* 0x00000004090085a7 */ /* 0x000e64000800007f */
[----:B-1----:R-:W-:Y:S05]  /*8dd0*/  @!P0 BRA `(.L_x_249) ;  /* 0xfffffffc00f08947 */ /* 0x002fea000383ffff */
[----:B------:R-:W-:Y:S05]  /*8de0*/  BRA `(.L_x_268) ;  /* 0xfffffff800007947 */ /* 0x000fea000383ffff */
.L_x_250:
[----:B0-----:R0:W1:Y:S02]  /*8df0*/  SYNCS.PHASECHK.TRANS64.TRYWAIT P0, [R6+URZ], R5 ;  /* 0x00000005060075a7 */ /* 0x001064000800017f */
[----:B-1----:R-:W-:Y:S05]  /*8e00*/  @!P0 NANOSLEEP.SYNCS 0x989680 ;  /* 0x009896800000895d */ /* 0x002fea0003900000 */
[----:B------:R-:W1:Y:S02]  /*8e10*/  @!P0 SYNCS.PHASECHK.TRANS64 P0, [R6+URZ], R5 ;  /* 0x00000005060085a7 */ /* 0x000e64000800007f */
[----:B-1----:R-:W-:Y:S05]  /*8e20*/  @!P0 BRA `(.L_x_250) ;  /* 0xfffffffc00f08947 */ /* 0x002fea000383ffff */
[----:B------:R-:W-:Y:S05]  /*8e30*/  BRA `(.L_x_269) ;  /* 0xfffffff800107947 */ /* 0x000fea000383ffff */
.L_x_251:
[----:B0-----:R0:W1:Y:S02]  /*8e40*/  SYNCS.PHASECHK.TRANS64.TRYWAIT P0, [R9+URZ], R4 ;  /* 0x00000004090075a7 */ /* 0x001064000800017f */
[----:B-1----:R-:W-:Y:S05]  /*8e50*/  @!P0 NANOSLEEP.SYNCS 0x989680 ;  /* 0x009896800000895d */ /* 0x002fea0003900000 */
[----:B------:R-:W1:Y:S02]  /*8e60*/  @!P0 SYNCS.PHASECHK.TRANS64 P0, [R9+URZ], R4 ;  /* 0x00000004090085a7 */ /* 0x000e64000800007f */
[----:B-1----:R-:W-:Y:S05]  /*8e70*/  @!P0 BRA `(.L_x_251) ;  /* 0xfffffffc00f08947 */ /* 0x002fea000383ffff */
[----:B------:R-:W-:Y:S05]  /*8e80*/  BRA `(.L_x_270) ;  /* 0xfffffff800207947 */ /* 0x000fea000383ffff */
.L_x_252:
[----:B0-----:R0:W1:Y:S02]  /*8e90*/  SYNCS.PHASECHK.TRANS64.TRYWAIT P0, [R6+URZ], R5 ;  /* 0x00000005060075a7 */ /* 0x001064000800017f */
[----:B-1----:R-:W-:Y:S05]  /*8ea0*/  @!P0 NANOSLEEP.SYNCS 0x989680 ;  /* 0x009896800000895d */ /* 0x002fea0003900000 */
[----:B------:R-:W1:Y:S02]  /*8eb0*/  @!P0 SYNCS.PHASECHK.TRANS64 P0, [R6+URZ], R5 ;  /* 0x00000005060085a7 */ /* 0x000e64000800007f */
[----:B-1----:R-:W-:Y:S05]  /*8ec0*/  @!P0 BRA `(.L_x_252) ;  /* 0xfffffffc00f08947 */ /* 0x002fea000383ffff */
[----:B------:R-:W-:Y:S05]  /*8ed0*/  BRA `(.L_x_271) ;  /* 0xfffffff800307947 */ /* 0x000fea000383ffff */
.L_x_253:
[----:B0-----:R0:W1:Y:S02]  /*8ee0*/  SYNCS.PHASECHK.TRANS64.TRYWAIT P0, [R9+URZ], R4 ;  /* 0x00000004090075a7 */ /* 0x001064000800017f */
[----:B-1----:R-:W-:Y:S05]  /*8ef0*/  @!P0 NANOSLEEP.SYNCS 0x989680 ;  /* 0x009896800000895d */ /* 0x002fea0003900000 */
[----:B------:R-:W1:Y:S02]  /*8f00*/  @!P0 SYNCS.PHASECHK.TRANS64 P0, [R9+URZ], R4 ;  /* 0x00000004090085a7 */ /* 0x000e64000800007f */
[----:B-1----:R-:W-:Y:S05]  /*8f10*/  @!P0 BRA `(.L_x_253) ;  /* 0xfffffffc00f08947 */ /* 0x002fea000383ffff */
[----:B------:R-:W-:Y:S05]  /*8f20*/  BRA `(.L_x_272) ;  /* 0xfffffff800407947 */ /* 0x000fea000383ffff */
.L_x_254:
[----:B0-----:R0:W1:Y:S02]  /*8f30*/  SYNCS.PHASECHK.TRANS64.TRYWAIT P0, [R6+URZ], R5 ;  /* 0x00000005060075a7 */ /* 0x001064000800017f */
[----:B-1----:R-:W-:Y:S05]  /*8f40*/  @!P0 NANOSLEEP.SYNCS 0x989680 ;  /* 0x009896800000895d */ /* 0x002fea0003900000 */
[----:B------:R-:W1:Y:S02]  /*8f50*/  @!P0 SYNCS.PHASECHK.TRANS64 P0, [R6+URZ], R5 ;  /* 0x00000005060085a7 */ /* 0x000e64000800007f */
[----:B-1----:R-:W-:Y:S05]  /*8f60*/  @!P0 BRA `(.L_x_254) ;  /* 0xfffffffc00f08947 */ /* 0x002fea000383ffff */
[----:B------:R-:W-:Y:S05]  /*8f70*/  BRA `(.L_x_273) ;  /* 0xfffffff800507947 */ /* 0x000fea000383ffff */
.L_x_255:
[----:B0-----:R0:W1:Y:S02]  /*8f80*/  SYNCS.PHASECHK.TRANS64.TRYWAIT P0, [R9+URZ], R4 ;  /* 0x00000004090075a7 */ /* 0x001064000800017f */
[----:B-1----:R-:W-:Y:S05]  /*8f90*/  @!P0 NANOSLEEP.SYNCS 0x989680 ;  /* 0x009896800000895d */ /* 0x002fea0003900000 */
[----:B------:R-:W1:Y:S02]  /*8fa0*/  @!P0 SYNCS.PHASECHK.TRANS64 P0, [R9+URZ], R4 ;  /* 0x00000004090085a7 */ /* 0x000e64000800007f */
[----:B-1----:R-:W-:Y:S05]  /*8fb0*/  @!P0 BRA `(.L_x_255) ;  /* 0xfffffffc00f08947 */ /* 0x002fea000383ffff */
[----:B------:R-:W-:Y:S05]  /*8fc0*/  BRA `(.L_x_274) ;  /* 0xfffffff800607947 */ /* 0x000fea000383ffff */
.L_x_256:
[----:B0-----:R0:W1:Y:S02]  /*8fd0*/  SYNCS.PHASECHK.TRANS64.TRYWAIT P0, [R6+URZ], R5 ;  /* 0x00000005060075a7 */ /* 0x001064000800017f */
[----:B-1----:R-:W-:Y:S05]  /*8fe0*/  @!P0 NANOSLEEP.SYNCS 0x989680 ;  /* 0x009896800000895d */ /* 0x002fea0003900000 */
[----:B------:R-:W1:Y:S02]  /*8ff0*/  @!P0 SYNCS.PHASECHK.TRANS64 P0, [R6+URZ], R5 ;  /* 0x00000005060085a7 */ /* 0x000e64000800007f */
[----:B-1----:R-:W-:Y:S05]  /*9000*/  @!P0 BRA `(.L_x_256) ;  /* 0xfffffffc00f08947 */ /* 0x002fea000383ffff */
[----:B------:R-:W-:Y:S05]  /*9010*/  BRA `(.L_x_275) ;  /* 0xfffffff800707947 */ /* 0x000fea000383ffff */
.L_x_257:
[----:B0-----:R0:W1:Y:S02]  /*9020*/  SYNCS.PHASECHK.TRANS64.TRYWAIT P0, [R9+URZ], R4 ;  /* 0x00000004090075a7 */ /* 0x001064000800017f */
[----:B-1----:R-:W-:Y:S05]  /*9030*/  @!P0 NANOSLEEP.SYNCS 0x989680 ;  /* 0x009896800000895d */ /* 0x002fea0003900000 */
[----:B------:R-:W1:Y:S02]  /*9040*/  @!P0 SYNCS.PHASECHK.TRANS64 P0, [R9+URZ], R4 ;  /* 0x00000004090085a7 */ /* 0x000e64000800007f */
[----:B-1----:R-:W-:Y:S05]  /*9050*/  @!P0 BRA `(.L_x_257) ;  /* 0xfffffffc00f08947 */ /* 0x002fea000383ffff */
[----:B------:R-:W-:Y:S05]  /*9060*/  BRA `(.L_x_276) ;  /* 0xfffffff800807947 */ /* 0x000fea000383ffff */
.L_x_258:
[----:B-1----:R1:W2:Y:S02]  /*9070*/  SYNCS.PHASECHK.TRANS64.TRYWAIT P0, [R6+URZ], R5 ;  /* 0x00000005060075a7 */ /* 0x0022a4000800017f */
[----:B--2---:R-:W-:Y:S05]  /*9080*/  @!P0 NANOSLEEP.SYNCS 0x989680 ;  /* 0x009896800000895d */ /* 0x004fea0003900000 */
[----:B------:R-:W2:Y:S02]  /*9090*/  @!P0 SYNCS.PHASECHK.TRANS64 P0, [R6+URZ], R5 ;  /* 0x00000005060085a7 */ /* 0x000ea4000800007f */
[----:B--2---:R-:W-:Y:S05]  /*90a0*/  @!P0 BRA `(.L_x_258) ;  /* 0xfffffffc00f08947 */ /* 0x004fea000383ffff */
[----:B------:R-:W-:Y:S05]  /*90b0*/  BRA `(.L_x_277) ;  /* 0xfffffff800887947 */ /* 0x000fea000383ffff */
.L_x_278:
[----:B------:R-:W-:-:S00]  /*90c0*/  BRA `(.L_x_278) ;  /* 0xfffffffc00fc7947 */ /* 0x000fc0000383ffff */
[----:B------:R-:W-:-:S00]  /*90d0*/  NOP ;  /* 0x0000000000007918 */ /* 0x000fc00000000000 */
        /* <DEDUP_REMOVED lines=10> */
.L_x_279:


//--------------------- .nv.global.init           --------------------------
	.section	.nv.global.init,"aw",@progbits
.nv.global.init:
	.type		$str$22,@object
	.size		$str$22,($str$23 - $str$22)
$str$22:
        /*0000*/ 	.byte	0x6b, 0x5f, 0x74, 0x69, 0x6c, 0x65, 0x5f, 0x63, 0x6f, 0x75, 0x6e, 0x74, 0x20, 0x3e, 0x3d, 0x20
        /*0010*/ 	.byte	0x31, 0x00
	.type		$str$23,@object
	.size		$str$23,(__unnamed_1 - $str$23)
$str$23:
        /*0012*/ 	.byte	0x2f, 0x74, 0x6d, 0x70, 0x2f, 0x63, 0x75, 0x74, 0x6c, 0x61, 0x73, 0x73, 0x5f, 0x73, 0x77, 0x65
        /*0022*/ 	.byte	0x65, 0x70, 0x5f, 0x73, 0x72, 0x63, 0x2f, 0x69, 0x6e, 0x63, 0x6c, 0x75, 0x64, 0x65, 0x2f, 0x63
        /*0032*/ 	.byte	0x75, 0x74, 0x6c, 0x61, 0x73, 0x73, 0x2f, 0x67, 0x65, 0x6d, 0x6d, 0x2f, 0x63, 0x6f, 0x6c, 0x6c
        /*0042*/ 	.byte	0x65, 0x63, 0x74, 0x69, 0x76, 0x65, 0x2f, 0x73, 0x6d, 0x39, 0x30, 0x5f, 0x6d, 0x6d, 0x61, 0x5f
        /*0052*/ 	.byte	0x74, 0x6d, 0x61, 0x5f, 0x67, 0x6d, 0x6d, 0x61, 0x5f, 0x73, 0x73, 0x5f, 0x77, 0x61, 0x72, 0x70
        /*0062*/ 	.byte	0x73, 0x70, 0x65, 0x63, 0x69, 0x61, 0x6c, 0x69, 0x7a, 0x65, 0x64, 0x2e, 0x68, 0x70, 0x70, 0x00
	.type		__unnamed_1,@object
	.size		__unnamed_1,(.L_0 - __unnamed_1)
__unnamed_1:
        /*0072*/ 	.byte	0x76, 0x6f, 0x69, 0x64, 0x20, 0x63, 0x75, 0x74, 0x6c, 0x61, 0x73, 0x73, 0x3a, 0x3a, 0x67, 0x65
        /* <DEDUP_REMOVED lines=171> */
        /*0b32*/ 	.byte	0x75, 0x74, 0x65, 0x3a, 0x3a, 0x69, 0x64, 0x65, 0x6e, 0x74, 0x69, 0x74, 0x79, 0x5d, 0x00
.L_0:


//--------------------- .nv.shared._ZN7cutlass13device_kernelINS_4gemm6kernel13GemmUniversalIN4cute5tupleIJiiiiEEENS1_10collective13CollectiveMmaINS1_34MainloopSm90TmaGmmaWarpSpecializedILi12ENS5_IJNS4_1CILi1EEESB_SB_EEENS1_35KernelTmaWarpSpecializedCooperativeEEENS5_IJNSA_ILi192EEENSA_ILi96EEENSA_ILi64EEEEEEaNS5_IJlSB_lEEEaSJ_NS4_8TiledMMAINS4_8MMA_AtomIJNS4_4SM904GMMA26MMA_64x96x32_S32S8S8_SS_TNEEEENS4_6LayoutINS5_IJNSA_ILi2EEESB_SB_EEENS5_IJSB_NSA_ILi0EEEST_EEEEENS5_IJNS4_10UnderscoreESW_SW_EEEEENS4_13SM90_TMA_LOADENS4_14ComposedLayoutINS4_7SwizzleILi2ELi4ELi3EEENS4_18smem_ptr_flag_bitsILi8EEENSQ_INS5_IJNSA_ILi8EEESH_EEENS5_IJSH_SB_EEEEEEEvNS4_8identityESZ_S19_vS1A_EENS_8epilogue10collective6detail29Sm90TmaWarpSpecializedAdapterINS1D_15DefaultEpilogueIaSJ_SJ_NS1C_6thread17LinearCombinationIaLi1EiiLNS1H_9ScaleType4KindE0ELNS_15FloatRoundStyleE2EaEENS1_15EpilogueDefaultEEEEEvvEEEEvNT_6ParamsE --------------------------
	.section	.nv.shared._ZN7cutlass13device_kernelINS_4gemm6kernel13GemmUniversalIN4cute5tupleIJiiiiEEENS1_10collective13CollectiveMmaINS1_34MainloopSm90TmaGmmaWarpSpecializedILi12ENS5_IJNS4_1CILi1EEESB_SB_EEENS1_35KernelTmaWarpSpecializedCooperativeEEENS5_IJNSA_ILi192EEENSA_ILi96EEENSA_ILi64EEEEEEaNS5_IJlSB_lEEEaSJ_NS4_8TiledMMAINS4_8MMA_AtomIJNS4_4SM904GMMA26MMA_64x96x32_S32S8S8_SS_TNEEEENS4_6LayoutINS5_IJNSA_ILi2EEESB_SB_EEENS5_IJSB_NSA_ILi0EEEST_EEEEENS5_IJNS4_10UnderscoreESW_SW_EEEEENS4_13SM90_TMA_LOADENS4_14ComposedLayoutINS4_7SwizzleILi2ELi4ELi3EEENS4_18smem_ptr_flag_bitsILi8EEENSQ_INS5_IJNSA_ILi8EEESH_EEENS5_IJSH_SB_EEEEEEEvNS4_8identityESZ_S19_vS1A_EENS_8epilogue10collective6detail29Sm90TmaWarpSpecializedAdapterINS1D_15DefaultEpilogueIaSJ_SJ_NS1C_6thread17LinearCombinationIaLi1EiiLNS1H_9ScaleType4KindE0ELNS_15FloatRoundStyleE2EaEENS1_15EpilogueDefaultEEEEEvvEEEEvNT_6ParamsE,"aw",@nobits
	.sectionflags	@""
	.align	16
	.zero		1024


//--------------------- .nv.shared.reserved.0     --------------------------
	.section	.nv.shared.reserved.0,"aw",@nobits
	.weak		__nv_reservedSMEM_offset_0_alias
	.size		__nv_reservedSMEM_offset_0_alias, 0, 0
	.other		__nv_reservedSMEM_offset_0_alias,@"STO_CUDA_RESERVED_SHARED STV_DEFAULT"
__nv_reservedSMEM_offset_0_alias:
	.zero		0


//--------------------- .nv.global                --------------------------
	.section	.nv.global,"aw",@nobits
.nv.global:
	.type		_ZN39_INTERNAL_7b630cda_4_k_cu_a3c28aaa_96904cute1_E,@object
	.size		_ZN39_INTERNAL_7b630cda_4_k_cu_a3c28aaa_96904cute1_E,(_ZN39_INTERNAL_7b630cda_4_k_cu_a3c28aaa_96904cuda3std3__45__cpo6cbeginE - _ZN39_INTERNAL_7b630cda_4_k_cu_a3c28aaa_96904cute1_E)
_ZN39_INTERNAL_7b630cda_4_k_cu_a3c28aaa_96904cute1_E:
	.zero		1
	.type		_ZN39_INTERNAL_7b630cda_4_k_cu_a3c28aaa_96904cuda3std3__45__cpo6cbeginE,@object
	.size		_ZN39_INTERNAL_7b630cda_4_k_cu_a3c28aaa_96904cuda3std3__45__cpo6cbeginE,(_ZN39_INTERNAL_7b630cda_4_k_cu_a3c28aaa_96904cuda3std3__48in_placeE - _ZN39_INTERNAL_7b630cda_4_k_cu_a3c28aaa_96904cuda3std3__45__cpo6cbeginE)
_ZN39_INTERNAL_7b630cda_4_k_cu_a3c28aaa_96904cuda3std3__45__cpo6cbeginE:
	.zero		1
	.type		_ZN39_INTERNAL_7b630cda_4_k_cu_a3c28aaa_96904cuda3std3__48in_placeE,@object
	.size		_ZN39_INTERNAL_7b630cda_4_k_cu_a3c28aaa_96904cuda3std3__48in_placeE,(_ZN39_INTERNAL_7b630cda_4_k_cu_a3c28aaa_96904cuda3std6ranges3__45__cpo9iter_moveE - _ZN39_INTERNAL_7b630cda_4_k_cu_a3c28aaa_96904cuda3std3__48in_placeE)
_ZN39_INTERNAL_7b630cda_4_k_cu_a3c28aaa_96904cuda3std3__48in_placeE:
	.zero		1
	.type		_ZN39_INTERNAL_7b630cda_4_k_cu_a3c28aaa_96904cuda3std6ranges3__45__cpo9iter_moveE,@object
	.size		_ZN39_INTERNAL_7b630cda_4_k_cu_a3c28aaa_96904cuda3std6ranges3__45__cpo9iter_moveE,(_ZN39_INTERNAL_7b630cda_4_k_cu_a3c28aaa_96904cuda3std3__45__cpo5beginE - _ZN39_INTERNAL_7b630cda_4_k_cu_a3c28aaa_96904cuda3std6ranges3__45__cpo9iter_moveE)
_ZN39_INTERNAL_7b630cda_4_k_cu_a3c28aaa_96904cuda3std6ranges3__45__cpo9iter_moveE:
	.zero		1
	.type		_ZN39_INTERNAL_7b630cda_4_k_cu_a3c28aaa_96904cuda3std3__45__cpo5beginE,@object
	.size		_ZN39_INTERNAL_7b630cda_4_k_cu_a3c28aaa_96904cuda3std3__45__cpo5beginE,(_ZN39_INTERNAL_7b630cda_4_k_cu_a3c28aaa_96904cuda3std3__441_GLOBAL__N__7b630cda_4_k_cu_a3c28aaa_96906ignoreE - _ZN39_INTERNAL_7b630cda_4_k_cu_a3c28aaa_96904cuda3std3__45__cpo5beginE)
_ZN39_INTERNAL_7b630cda_4_k_cu_a3c28aaa_96904cuda3std3__45__cpo5beginE:
	.zero		1
	.type		_ZN39_INTERNAL_7b630cda_4_k_cu_a3c28aaa_96904cuda3std3__441_GLOBAL__N__7b630cda_4_k_cu_a3c28aaa_96906ignoreE,@object
	.size		_ZN39_INTERNAL_7b630cda_4_k_cu_a3c28aaa_96904cuda3std3__441_GLOBAL__N__7b630cda_4_k_cu_a3c28aaa_96906ignoreE,(_ZN39_INTERNAL_7b630cda_4_k_cu_a3c28aaa_96904cute7productE - _ZN39_INTERNAL_7b630cda_4_k_cu_a3c28aaa_96904cuda3std3__441_GLOBAL__N__7b630cda_4_k_cu_a3c28aaa_96906ignoreE)
_ZN39_INTERNAL_7b630cda_4_k_cu_a3c28aaa_96904cuda3std3__441_GLOBAL__N__7b630cda_4_k_cu_a3c28aaa_96906ignoreE:
	.zero		1
	.type		_ZN39_INTERNAL_7b630cda_4_k_cu_a3c28aaa_96904cute7productE,@object
	.size		_ZN39_INTERNAL_7b630cda_4_k_cu_a3c28aaa_96904cute7productE,(_ZN39_INTERNAL_7b630cda_4_k_cu_a3c28aaa_96904cuda3std3__45__cpo3endE - _ZN39_INTERNAL_7b630cda_4_k_cu_a3c28aaa_96904cute7productE)
_ZN39_INTERNAL_7b630cda_4_k_cu_a3c28aaa_96904cute7productE:
	.zero		1
	.type		_ZN39_INTERNAL_7b630cda_4_k_cu_a3c28aaa_96904cuda3std3__45__cpo3endE,@object
	.size		_ZN39_INTERNAL_7b630cda_4_k_cu_a3c28aaa_96904cuda3std3__45__cpo3endE,(_ZN39_INTERNAL_7b630cda_4_k_cu_a3c28aaa_96904cuda3std3__419piecewise_constructE - _ZN39_INTERNAL_7b630cda_4_k_cu_a3c28aaa_96904cuda3std3__45__cpo3endE)
_ZN39_INTERNAL_7b630cda_4_k_cu_a3c28aaa_96904cuda3std3__45__cpo3endE:
	.zero		1
	.type		_ZN39_INTERNAL_7b630cda_4_k_cu_a3c28aaa_96904cuda3std3__419piecewise_constructE,@object
	.size		_ZN39_INTERNAL_7b630cda_4_k_cu_a3c28aaa_96904cuda3std3__419piecewise_constructE,(_ZN39_INTERNAL_7b630cda_4_k_cu_a3c28aaa_96904cuda3std3__45__cpo4cendE - _ZN39_INTERNAL_7b630cda_4_k_cu_a3c28aaa_96904cuda3std3__419piecewise_constructE)
_ZN39_INTERNAL_7b630cda_4_k_cu_a3c28aaa_96904cuda3std3__419piecewise_constructE:
	.zero		1
	.type		_ZN39_INTERNAL_7b630cda_4_k_cu_a3c28aaa_96904cuda3std3__45__cpo4cendE,@object
	.size		_ZN39_INTERNAL_7b630cda_4_k_cu_a3c28aaa_96904cuda3std3__45__cpo4cendE,(_ZN39_INTERNAL_7b630cda_4_k_cu_a3c28aaa_96904cuda3std6ranges3__45__cpo4swapE - _ZN39_INTERNAL_7b630cda_4_k_cu_a3c28aaa_96904cuda3std3__45__cpo4cendE)
_ZN39_INTERNAL_7b630cda_4_k_cu_a3c28aaa_96904cuda3std3__45__cpo4cendE:
	.zero		1
	.type		_ZN39_INTERNAL_7b630cda_4_k_cu_a3c28aaa_96904cuda3std6ranges3__45__cpo4swapE,@object
	.size		_ZN39_INTERNAL_7b630cda_4_k_cu_a3c28aaa_96904cuda3std6ranges3__45__cpo4swapE,(.L_8 - _ZN39_INTERNAL_7b630cda_4_k_cu_a3c28aaa_96904cuda3std6ranges3__45__cpo4swapE)
_ZN39_INTERNAL_7b630cda_4_k_cu_a3c28aaa_96904cuda3std6ranges3__45__cpo4swapE:
	.zero		1
.L_8:


//--------------------- .nv.constant0._ZN7cutlass13device_kernelINS_4gemm6kernel13GemmUniversalIN4cute5tupleIJiiiiEEENS1_10collective13CollectiveMmaINS1_34MainloopSm90TmaGmmaWarpSpecializedILi12ENS5_IJNS4_1CILi1EEESB_SB_EEENS1_35KernelTmaWarpSpecializedCooperativeEEENS5_IJNSA_ILi192EEENSA_ILi96EEENSA_ILi64EEEEEEaNS5_IJlSB_lEEEaSJ_NS4_8TiledMMAINS4_8MMA_AtomIJNS4_4SM904GMMA26MMA_64x96x32_S32S8S8_SS_TNEEEENS4_6LayoutINS5_IJNSA_ILi2EEESB_SB_EEENS5_IJSB_NSA_ILi0EEEST_EEEEENS5_IJNS4_10UnderscoreESW_SW_EEEEENS4_13SM90_TMA_LOADENS4_14ComposedLayoutINS4_7SwizzleILi2ELi4ELi3EEENS4_18smem_ptr_flag_bitsILi8EEENSQ_INS5_IJNSA_ILi8EEESH_EEENS5_IJSH_SB_EEEEEEEvNS4_8identityESZ_S19_vS1A_EENS_8epilogue10collective6detail29Sm90TmaWarpSpecializedAdapterINS1D_15DefaultEpilogueIaSJ_SJ_NS1C_6thread17LinearCombinationIaLi1EiiLNS1H_9ScaleType4KindE0ELNS_15FloatRoundStyleE2EaEENS1_15EpilogueDefaultEEEEEvvEEEEvNT_6ParamsE --------------------------
	.section	.nv.constant0._ZN7cutlass13device_kernelINS_4gemm6kernel13GemmUniversalIN4cute5tupleIJiiiiEEENS1_10collective13CollectiveMmaINS1_34MainloopSm90TmaGmmaWarpSpecializedILi12ENS5_IJNS4_1CILi1EEESB_SB_EEENS1_35KernelTmaWarpSpecializedCooperativeEEENS5_IJNSA_ILi192EEENSA_ILi96EEENSA_ILi64EEEEEEaNS5_IJlSB_lEEEaSJ_NS4_8TiledMMAINS4_8MMA_AtomIJNS4_4SM904GMMA26MMA_64x96x32_S32S8S8_SS_TNEEEENS4_6LayoutINS5_IJNSA_ILi2EEESB_SB_EEENS5_IJSB_NSA_ILi0EEEST_EEEEENS5_IJNS4_10UnderscoreESW_SW_EEEEENS4_13SM90_TMA_LOADENS4_14ComposedLayoutINS4_7SwizzleILi2ELi4ELi3EEENS4_18smem_ptr_flag_bitsILi8EEENSQ_INS5_IJNSA_ILi8EEESH_EEENS5_IJSH_SB_EEEEEEEvNS4_8identityESZ_S19_vS1A_EENS_8epilogue10collective6detail29Sm90TmaWarpSpecializedAdapterINS1D_15DefaultEpilogueIaSJ_SJ_NS1C_6thread17LinearCombinationIaLi1EiiLNS1H_9ScaleType4KindE0ELNS_15FloatRoundStyleE2EaEENS1_15EpilogueDefaultEEEEEvvEEEEvNT_6ParamsE,"a",@progbits
	.sectionflags	@""
	.align	4
.nv.constant0._ZN7cutlass13device_kernelINS_4gemm6kernel13GemmUniversalIN4cute5tupleIJiiiiEEENS1_10collective13CollectiveMmaINS1_34MainloopSm90TmaGmmaWarpSpecializedILi12ENS5_IJNS4_1CILi1EEESB_SB_EEENS1_35KernelTmaWarpSpecializedCooperativeEEENS5_IJNSA_ILi192EEENSA_ILi96EEENSA_ILi64EEEEEEaNS5_IJlSB_lEEEaSJ_NS4_8TiledMMAINS4_8MMA_AtomIJNS4_4SM904GMMA26MMA_64x96x32_S32S8S8_SS_TNEEEENS4_6LayoutINS5_IJNSA_ILi2EEESB_SB_EEENS5_IJSB_NSA_ILi0EEEST_EEEEENS5_IJNS4_10UnderscoreESW_SW_EEEEENS4_13SM90_TMA_LOADENS4_14ComposedLayoutINS4_7SwizzleILi2ELi4ELi3EEENS4_18smem_ptr_flag_bitsILi8EEENSQ_INS5_IJNSA_ILi8EEESH_EEENS5_IJSH_SB_EEEEEEEvNS4_8identityESZ_S19_vS1A_EENS_8epilogue10collective6detail29Sm90TmaWarpSpecializedAdapterINS1D_15DefaultEpilogueIaSJ_SJ_NS1C_6thread17LinearCombinationIaLi1EiiLNS1H_9ScaleType4KindE0ELNS_15FloatRoundStyleE2EaEENS1_15EpilogueDefaultEEEEEvvEEEEvNT_6ParamsE:
	.zero		1664


//--------------------- SYMBOLS --------------------------

	.type		.nv.reservedSmem.offset0,@object
	.size		.nv.reservedSmem.offset0,0x4
	.type		__assertfail,@function
